//
// Generated by NVIDIA NVVM Compiler
//
// Compiler Build ID: CL-36424714
// Cuda compilation tools, release 13.0, V13.0.88
// Based on NVVM 20.0.0
//

.version 9.0
.target sm_100
.address_size 64

	// .globl	_Z11test_kerneliPdS_S_

.visible .entry _Z11test_kerneliPdS_S_(
	.param .u32 _Z11test_kerneliPdS_S__param_0,
	.param .u64 .ptr .align 1 _Z11test_kerneliPdS_S__param_1,
	.param .u64 .ptr .align 1 _Z11test_kerneliPdS_S__param_2,
	.param .u64 .ptr .align 1 _Z11test_kerneliPdS_S__param_3
)
{
	.reg .pred 	%p<22>;
	.reg .b16 	%rs<8>;
	.reg .b32 	%r<123>;
	.reg .b64 	%rd<159>;
	.reg .b64 	%fd<271>;

	ld.param.u32 	%r44, [_Z11test_kerneliPdS_S__param_0];
	ld.param.u64 	%rd11, [_Z11test_kerneliPdS_S__param_1];
	ld.param.u64 	%rd12, [_Z11test_kerneliPdS_S__param_3];
	cvta.to.global.u64 	%rd1, %rd12;
	cvta.to.global.u64 	%rd2, %rd11;
	mov.u32 	%r45, %ctaid.y;
	mov.u32 	%r46, %nctaid.x;
	mov.u32 	%r47, %ctaid.x;
	mad.lo.s32 	%r48, %r45, %r46, %r47;
	mov.u32 	%r49, %ntid.x;
	mov.u32 	%r50, %ntid.y;
	mov.u32 	%r51, %tid.y;
	mov.u32 	%r52, %tid.x;
	mad.lo.s32 	%r53, %r48, %r50, %r51;
	mad.lo.s32 	%r1, %r53, %r49, %r52;
	setp.gt.s32 	%p1, %r1, 2047;
	@%p1 bra 	$L__BB0_30;
	mov.b32 	%r109, 0;
	mov.b32 	%r108, 1;
	mov.b32 	%r107, 2;
	mov.b32 	%r106, 3;
	mov.b16 	%rs7, 0;
	mul.wide.s32 	%rd5, %r44, 8;
$L__BB0_2:
	ld.param.u64 	%rd158, [_Z11test_kerneliPdS_S__param_2];
	mul.lo.s32 	%r6, %r109, %r44;
	add.s32 	%r7, %r6, %r1;
	cvta.to.global.u64 	%rd13, %rd158;
	mul.wide.s32 	%rd14, %r7, 8;
	add.s64 	%rd3, %rd13, %rd14;
	ld.global.f64 	%fd253, [%rd3];
	setp.eq.s32 	%p2, %r109, 0;
	@%p2 bra 	$L__BB0_8;
	setp.lt.u32 	%p3, %r109, 8;
	mov.b32 	%r113, 0;
	@%p3 bra 	$L__BB0_6;
	and.b32  	%r59, %r109, 2147483640;
	neg.s32 	%r112, %r59;
	mov.u32 	%r110, %r109;
	mov.u32 	%r111, %r1;
$L__BB0_5:
	.pragma "nounroll";
	and.b32  	%r113, %r109, 2147483640;
	mul.wide.s32 	%rd15, %r110, 8;
	add.s64 	%rd16, %rd2, %rd15;
	ld.global.f64 	%fd36, [%rd16];
	mul.wide.s32 	%rd17, %r111, 8;
	add.s64 	%rd18, %rd1, %rd17;
	ld.global.f64 	%fd37, [%rd18];
	mul.f64 	%fd38, %fd36, %fd37;
	sub.f64 	%fd39, %fd253, %fd38;
	mul.wide.s32 	%rd19, %r44, 8;
	add.s64 	%rd20, %rd16, %rd19;
	ld.global.f64 	%fd40, [%rd20];
	add.s64 	%rd21, %rd18, %rd19;
	ld.global.f64 	%fd41, [%rd21];
	mul.f64 	%fd42, %fd40, %fd41;
	sub.f64 	%fd43, %fd39, %fd42;
	add.s64 	%rd22, %rd20, %rd19;
	ld.global.f64 	%fd44, [%rd22];
	add.s64 	%rd23, %rd21, %rd19;
	ld.global.f64 	%fd45, [%rd23];
	mul.f64 	%fd46, %fd44, %fd45;
	sub.f64 	%fd47, %fd43, %fd46;
	add.s64 	%rd24, %rd22, %rd19;
	ld.global.f64 	%fd48, [%rd24];
	add.s64 	%rd25, %rd23, %rd19;
	ld.global.f64 	%fd49, [%rd25];
	mul.f64 	%fd50, %fd48, %fd49;
	sub.f64 	%fd51, %fd47, %fd50;
	add.s64 	%rd26, %rd24, %rd19;
	ld.global.f64 	%fd52, [%rd26];
	add.s64 	%rd27, %rd25, %rd19;
	ld.global.f64 	%fd53, [%rd27];
	mul.f64 	%fd54, %fd52, %fd53;
	sub.f64 	%fd55, %fd51, %fd54;
	add.s64 	%rd28, %rd26, %rd19;
	ld.global.f64 	%fd56, [%rd28];
	add.s64 	%rd29, %rd27, %rd19;
	ld.global.f64 	%fd57, [%rd29];
	mul.f64 	%fd58, %fd56, %fd57;
	sub.f64 	%fd59, %fd55, %fd58;
	add.s64 	%rd30, %rd28, %rd19;
	ld.global.f64 	%fd60, [%rd30];
	add.s64 	%rd31, %rd29, %rd19;
	ld.global.f64 	%fd61, [%rd31];
	mul.f64 	%fd62, %fd60, %fd61;
	sub.f64 	%fd63, %fd59, %fd62;
	add.s64 	%rd32, %rd30, %rd19;
	ld.global.f64 	%fd64, [%rd32];
	add.s64 	%rd33, %rd31, %rd19;
	ld.global.f64 	%fd65, [%rd33];
	mul.f64 	%fd66, %fd64, %fd65;
	sub.f64 	%fd253, %fd63, %fd66;
	add.s32 	%r112, %r112, 8;
	shl.b32 	%r60, %r44, 3;
	add.s32 	%r111, %r111, %r60;
	add.s32 	%r110, %r110, %r60;
	setp.ne.s32 	%p4, %r112, 0;
	@%p4 bra 	$L__BB0_5;
$L__BB0_6:
	and.b32  	%r61, %r109, 4;
	setp.eq.s32 	%p5, %r61, 0;
	@%p5 bra 	$L__BB0_8;
	mul.lo.s32 	%r62, %r113, %r44;
	add.s32 	%r63, %r62, %r109;
	mul.wide.s32 	%rd34, %r63, 8;
	add.s64 	%rd35, %rd2, %rd34;
	ld.global.f64 	%fd67, [%rd35];
	add.s32 	%r64, %r62, %r1;
	mul.wide.s32 	%rd36, %r64, 8;
	add.s64 	%rd37, %rd1, %rd36;
	ld.global.f64 	%fd68, [%rd37];
	mul.f64 	%fd69, %fd67, %fd68;
	sub.f64 	%fd70, %fd253, %fd69;
	mul.wide.s32 	%rd38, %r44, 8;
	add.s64 	%rd39, %rd35, %rd38;
	ld.global.f64 	%fd71, [%rd39];
	add.s64 	%rd40, %rd37, %rd38;
	ld.global.f64 	%fd72, [%rd40];
	mul.f64 	%fd73, %fd71, %fd72;
	sub.f64 	%fd74, %fd70, %fd73;
	add.s64 	%rd41, %rd39, %rd38;
	ld.global.f64 	%fd75, [%rd41];
	add.s64 	%rd42, %rd40, %rd38;
	ld.global.f64 	%fd76, [%rd42];
	mul.f64 	%fd77, %fd75, %fd76;
	sub.f64 	%fd78, %fd74, %fd77;
	add.s64 	%rd43, %rd41, %rd38;
	ld.global.f64 	%fd79, [%rd43];
	add.s64 	%rd44, %rd42, %rd38;
	ld.global.f64 	%fd80, [%rd44];
	mul.f64 	%fd81, %fd79, %fd80;
	sub.f64 	%fd253, %fd78, %fd81;
$L__BB0_8:
	add.s32 	%r66, %r6, %r109;
	mul.wide.s32 	%rd45, %r66, 8;
	add.s64 	%rd46, %rd2, %rd45;
	ld.global.f64 	%fd83, [%rd46];
	div.rn.f64 	%fd84, %fd253, %fd83;
	mul.wide.s32 	%rd47, %r7, 8;
	add.s64 	%rd4, %rd1, %rd47;
	st.global.f64 	[%rd4], %fd84;
	add.s32 	%r17, %r109, 1;
	add.s64 	%rd6, %rd3, %rd5;
	ld.global.f64 	%fd257, [%rd6];
	setp.lt.u32 	%p6, %r109, 7;
	mov.b32 	%r116, 0;
	@%p6 bra 	$L__BB0_11;
	mov.b32 	%r114, 0;
$L__BB0_10:
	.pragma "nounroll";
	mul.lo.s32 	%r68, %r114, %r44;
	add.s32 	%r69, %r17, %r68;
	mul.wide.s32 	%rd48, %r69, 8;
	add.s64 	%rd49, %rd2, %rd48;
	ld.global.f64 	%fd85, [%rd49];
	add.s32 	%r70, %r68, %r1;
	mul.wide.s32 	%rd50, %r70, 8;
	add.s64 	%rd51, %rd1, %rd50;
	ld.global.f64 	%fd86, [%rd51];
	mul.f64 	%fd87, %fd85, %fd86;
	sub.f64 	%fd88, %fd257, %fd87;
	add.s64 	%rd52, %rd49, %rd5;
	ld.global.f64 	%fd89, [%rd52];
	add.s64 	%rd53, %rd51, %rd5;
	ld.global.f64 	%fd90, [%rd53];
	mul.f64 	%fd91, %fd89, %fd90;
	sub.f64 	%fd92, %fd88, %fd91;
	add.s64 	%rd54, %rd52, %rd5;
	ld.global.f64 	%fd93, [%rd54];
	add.s64 	%rd55, %rd53, %rd5;
	ld.global.f64 	%fd94, [%rd55];
	mul.f64 	%fd95, %fd93, %fd94;
	sub.f64 	%fd96, %fd92, %fd95;
	add.s64 	%rd56, %rd54, %rd5;
	ld.global.f64 	%fd97, [%rd56];
	add.s64 	%rd57, %rd55, %rd5;
	ld.global.f64 	%fd98, [%rd57];
	mul.f64 	%fd99, %fd97, %fd98;
	sub.f64 	%fd100, %fd96, %fd99;
	add.s64 	%rd58, %rd56, %rd5;
	ld.global.f64 	%fd101, [%rd58];
	add.s64 	%rd59, %rd57, %rd5;
	ld.global.f64 	%fd102, [%rd59];
	mul.f64 	%fd103, %fd101, %fd102;
	sub.f64 	%fd104, %fd100, %fd103;
	add.s64 	%rd60, %rd58, %rd5;
	ld.global.f64 	%fd105, [%rd60];
	add.s64 	%rd61, %rd59, %rd5;
	ld.global.f64 	%fd106, [%rd61];
	mul.f64 	%fd107, %fd105, %fd106;
	sub.f64 	%fd108, %fd104, %fd107;
	add.s64 	%rd62, %rd60, %rd5;
	ld.global.f64 	%fd109, [%rd62];
	add.s64 	%rd63, %rd61, %rd5;
	ld.global.f64 	%fd110, [%rd63];
	mul.f64 	%fd111, %fd109, %fd110;
	sub.f64 	%fd112, %fd108, %fd111;
	add.s64 	%rd64, %rd62, %rd5;
	ld.global.f64 	%fd113, [%rd64];
	add.s64 	%rd65, %rd63, %rd5;
	ld.global.f64 	%fd114, [%rd65];
	mul.f64 	%fd115, %fd113, %fd114;
	sub.f64 	%fd257, %fd112, %fd115;
	add.s32 	%r114, %r114, 8;
	and.b32  	%r116, %r108, 2147483640;
	setp.ne.s32 	%p7, %r114, %r116;
	@%p7 bra 	$L__BB0_10;
$L__BB0_11:
	and.b32  	%r71, %r108, 7;
	setp.eq.s32 	%p8, %r71, 0;
	@%p8 bra 	$L__BB0_15;
	and.b16  	%rs4, %rs7, 1;
	setp.eq.b16 	%p9, %rs4, 1;
	not.pred 	%p10, %p9;
	@%p10 bra 	$L__BB0_14;
	mul.lo.s32 	%r72, %r116, %r44;
	add.s32 	%r73, %r17, %r72;
	mul.wide.s32 	%rd66, %r73, 8;
	add.s64 	%rd67, %rd2, %rd66;
	ld.global.f64 	%fd116, [%rd67];
	add.s32 	%r74, %r72, %r1;
	mul.wide.s32 	%rd68, %r74, 8;
	add.s64 	%rd69, %rd1, %rd68;
	ld.global.f64 	%fd117, [%rd69];
	mul.f64 	%fd118, %fd116, %fd117;
	sub.f64 	%fd119, %fd257, %fd118;
	add.s64 	%rd70, %rd67, %rd5;
	ld.global.f64 	%fd120, [%rd70];
	add.s64 	%rd71, %rd69, %rd5;
	ld.global.f64 	%fd121, [%rd71];
	mul.f64 	%fd122, %fd120, %fd121;
	sub.f64 	%fd123, %fd119, %fd122;
	add.s64 	%rd72, %rd70, %rd5;
	ld.global.f64 	%fd124, [%rd72];
	add.s64 	%rd73, %rd71, %rd5;
	ld.global.f64 	%fd125, [%rd73];
	mul.f64 	%fd126, %fd124, %fd125;
	sub.f64 	%fd127, %fd123, %fd126;
	add.s64 	%rd74, %rd72, %rd5;
	ld.global.f64 	%fd128, [%rd74];
	add.s64 	%rd75, %rd73, %rd5;
	ld.global.f64 	%fd129, [%rd75];
	mul.f64 	%fd130, %fd128, %fd129;
	sub.f64 	%fd257, %fd127, %fd130;
	add.s32 	%r116, %r116, 4;
$L__BB0_14:
	mul.lo.s32 	%r75, %r116, %r44;
	add.s32 	%r76, %r17, %r75;
	mul.wide.s32 	%rd76, %r76, 8;
	add.s64 	%rd77, %rd2, %rd76;
	ld.global.f64 	%fd131, [%rd77];
	add.s32 	%r77, %r75, %r1;
	mul.wide.s32 	%rd78, %r77, 8;
	add.s64 	%rd79, %rd1, %rd78;
	ld.global.f64 	%fd132, [%rd79];
	mul.f64 	%fd133, %fd131, %fd132;
	sub.f64 	%fd257, %fd257, %fd133;
$L__BB0_15:
	add.s32 	%r24, %r6, %r44;
	add.s32 	%r79, %r17, %r24;
	mul.wide.s32 	%rd80, %r79, 8;
	add.s64 	%rd81, %rd2, %rd80;
	ld.global.f64 	%fd135, [%rd81];
	div.rn.f64 	%fd136, %fd257, %fd135;
	add.s64 	%rd7, %rd4, %rd5;
	st.global.f64 	[%rd7], %fd136;
	add.s32 	%r25, %r109, 2;
	add.s64 	%rd8, %rd6, %rd5;
	ld.global.f64 	%fd262, [%rd8];
	setp.lt.u32 	%p11, %r108, 7;
	mov.b32 	%r119, 0;
	@%p11 bra 	$L__BB0_18;
	mov.b32 	%r117, 0;
$L__BB0_17:
	.pragma "nounroll";
	mul.lo.s32 	%r81, %r117, %r44;
	add.s32 	%r82, %r25, %r81;
	mul.wide.s32 	%rd82, %r82, 8;
	add.s64 	%rd83, %rd2, %rd82;
	ld.global.f64 	%fd137, [%rd83];
	add.s32 	%r83, %r81, %r1;
	mul.wide.s32 	%rd84, %r83, 8;
	add.s64 	%rd85, %rd1, %rd84;
	ld.global.f64 	%fd138, [%rd85];
	mul.f64 	%fd139, %fd137, %fd138;
	sub.f64 	%fd140, %fd262, %fd139;
	add.s64 	%rd86, %rd83, %rd5;
	ld.global.f64 	%fd141, [%rd86];
	add.s64 	%rd87, %rd85, %rd5;
	ld.global.f64 	%fd142, [%rd87];
	mul.f64 	%fd143, %fd141, %fd142;
	sub.f64 	%fd144, %fd140, %fd143;
	add.s64 	%rd88, %rd86, %rd5;
	ld.global.f64 	%fd145, [%rd88];
	add.s64 	%rd89, %rd87, %rd5;
	ld.global.f64 	%fd146, [%rd89];
	mul.f64 	%fd147, %fd145, %fd146;
	sub.f64 	%fd148, %fd144, %fd147;
	add.s64 	%rd90, %rd88, %rd5;
	ld.global.f64 	%fd149, [%rd90];
	add.s64 	%rd91, %rd89, %rd5;
	ld.global.f64 	%fd150, [%rd91];
	mul.f64 	%fd151, %fd149, %fd150;
	sub.f64 	%fd152, %fd148, %fd151;
	add.s64 	%rd92, %rd90, %rd5;
	ld.global.f64 	%fd153, [%rd92];
	add.s64 	%rd93, %rd91, %rd5;
	ld.global.f64 	%fd154, [%rd93];
	mul.f64 	%fd155, %fd153, %fd154;
	sub.f64 	%fd156, %fd152, %fd155;
	add.s64 	%rd94, %rd92, %rd5;
	ld.global.f64 	%fd157, [%rd94];
	add.s64 	%rd95, %rd93, %rd5;
	ld.global.f64 	%fd158, [%rd95];
	mul.f64 	%fd159, %fd157, %fd158;
	sub.f64 	%fd160, %fd156, %fd159;
	add.s64 	%rd96, %rd94, %rd5;
	ld.global.f64 	%fd161, [%rd96];
	add.s64 	%rd97, %rd95, %rd5;
	ld.global.f64 	%fd162, [%rd97];
	mul.f64 	%fd163, %fd161, %fd162;
	sub.f64 	%fd164, %fd160, %fd163;
	add.s64 	%rd98, %rd96, %rd5;
	ld.global.f64 	%fd165, [%rd98];
	add.s64 	%rd99, %rd97, %rd5;
	ld.global.f64 	%fd166, [%rd99];
	mul.f64 	%fd167, %fd165, %fd166;
	sub.f64 	%fd262, %fd164, %fd167;
	add.s32 	%r117, %r117, 8;
	and.b32  	%r119, %r107, 2147483640;
	setp.ne.s32 	%p12, %r117, %r119;
	@%p12 bra 	$L__BB0_17;
$L__BB0_18:
	and.b32  	%r84, %r107, 6;
	setp.eq.s32 	%p13, %r84, 0;
	@%p13 bra 	$L__BB0_22;
	and.b16  	%rs5, %rs7, 1;
	setp.eq.b16 	%p14, %rs5, 1;
	not.pred 	%p15, %p14;
	@%p15 bra 	$L__BB0_21;
	mul.lo.s32 	%r85, %r119, %r44;
	add.s32 	%r86, %r25, %r85;
	mul.wide.s32 	%rd100, %r86, 8;
	add.s64 	%rd101, %rd2, %rd100;
	ld.global.f64 	%fd168, [%rd101];
	add.s32 	%r87, %r85, %r1;
	mul.wide.s32 	%rd102, %r87, 8;
	add.s64 	%rd103, %rd1, %rd102;
	ld.global.f64 	%fd169, [%rd103];
	mul.f64 	%fd170, %fd168, %fd169;
	sub.f64 	%fd171, %fd262, %fd170;
	add.s64 	%rd104, %rd101, %rd5;
	ld.global.f64 	%fd172, [%rd104];
	add.s64 	%rd105, %rd103, %rd5;
	ld.global.f64 	%fd173, [%rd105];
	mul.f64 	%fd174, %fd172, %fd173;
	sub.f64 	%fd175, %fd171, %fd174;
	add.s64 	%rd106, %rd104, %rd5;
	ld.global.f64 	%fd176, [%rd106];
	add.s64 	%rd107, %rd105, %rd5;
	ld.global.f64 	%fd177, [%rd107];
	mul.f64 	%fd178, %fd176, %fd177;
	sub.f64 	%fd179, %fd175, %fd178;
	add.s64 	%rd108, %rd106, %rd5;
	ld.global.f64 	%fd180, [%rd108];
	add.s64 	%rd109, %rd107, %rd5;
	ld.global.f64 	%fd181, [%rd109];
	mul.f64 	%fd182, %fd180, %fd181;
	sub.f64 	%fd262, %fd179, %fd182;
	add.s32 	%r119, %r119, 4;
$L__BB0_21:
	mul.lo.s32 	%r88, %r119, %r44;
	add.s32 	%r89, %r25, %r88;
	mul.wide.s32 	%rd110, %r89, 8;
	add.s64 	%rd111, %rd2, %rd110;
	ld.global.f64 	%fd183, [%rd111];
	add.s32 	%r90, %r88, %r1;
	mul.wide.s32 	%rd112, %r90, 8;
	add.s64 	%rd113, %rd1, %rd112;
	ld.global.f64 	%fd184, [%rd113];
	mul.f64 	%fd185, %fd183, %fd184;
	sub.f64 	%fd186, %fd262, %fd185;
	add.s64 	%rd114, %rd111, %rd5;
	ld.global.f64 	%fd187, [%rd114];
	add.s64 	%rd115, %rd113, %rd5;
	ld.global.f64 	%fd188, [%rd115];
	mul.f64 	%fd189, %fd187, %fd188;
	sub.f64 	%fd262, %fd186, %fd189;
$L__BB0_22:
	add.s32 	%r32, %r24, %r44;
	add.s32 	%r92, %r25, %r32;
	mul.wide.s32 	%rd116, %r92, 8;
	add.s64 	%rd117, %rd2, %rd116;
	ld.global.f64 	%fd191, [%rd117];
	div.rn.f64 	%fd192, %fd262, %fd191;
	add.s64 	%rd9, %rd7, %rd5;
	st.global.f64 	[%rd9], %fd192;
	add.s32 	%r33, %r109, 3;
	add.s64 	%rd118, %rd8, %rd5;
	ld.global.f64 	%fd267, [%rd118];
	setp.lt.u32 	%p16, %r107, 7;
	mov.b32 	%r122, 0;
	@%p16 bra 	$L__BB0_25;
	and.b32  	%r122, %r106, 2147483640;
	mov.b32 	%r120, 0;
$L__BB0_24:
	.pragma "nounroll";
	mul.lo.s32 	%r94, %r120, %r44;
	add.s32 	%r95, %r33, %r94;
	mul.wide.s32 	%rd119, %r95, 8;
	add.s64 	%rd120, %rd2, %rd119;
	ld.global.f64 	%fd193, [%rd120];
	add.s32 	%r96, %r94, %r1;
	mul.wide.s32 	%rd121, %r96, 8;
	add.s64 	%rd122, %rd1, %rd121;
	ld.global.f64 	%fd194, [%rd122];
	mul.f64 	%fd195, %fd193, %fd194;
	sub.f64 	%fd196, %fd267, %fd195;
	add.s64 	%rd123, %rd120, %rd5;
	ld.global.f64 	%fd197, [%rd123];
	add.s64 	%rd124, %rd122, %rd5;
	ld.global.f64 	%fd198, [%rd124];
	mul.f64 	%fd199, %fd197, %fd198;
	sub.f64 	%fd200, %fd196, %fd199;
	add.s64 	%rd125, %rd123, %rd5;
	ld.global.f64 	%fd201, [%rd125];
	add.s64 	%rd126, %rd124, %rd5;
	ld.global.f64 	%fd202, [%rd126];
	mul.f64 	%fd203, %fd201, %fd202;
	sub.f64 	%fd204, %fd200, %fd203;
	add.s64 	%rd127, %rd125, %rd5;
	ld.global.f64 	%fd205, [%rd127];
	add.s64 	%rd128, %rd126, %rd5;
	ld.global.f64 	%fd206, [%rd128];
	mul.f64 	%fd207, %fd205, %fd206;
	sub.f64 	%fd208, %fd204, %fd207;
	add.s64 	%rd129, %rd127, %rd5;
	ld.global.f64 	%fd209, [%rd129];
	add.s64 	%rd130, %rd128, %rd5;
	ld.global.f64 	%fd210, [%rd130];
	mul.f64 	%fd211, %fd209, %fd210;
	sub.f64 	%fd212, %fd208, %fd211;
	add.s64 	%rd131, %rd129, %rd5;
	ld.global.f64 	%fd213, [%rd131];
	add.s64 	%rd132, %rd130, %rd5;
	ld.global.f64 	%fd214, [%rd132];
	mul.f64 	%fd215, %fd213, %fd214;
	sub.f64 	%fd216, %fd212, %fd215;
	add.s64 	%rd133, %rd131, %rd5;
	ld.global.f64 	%fd217, [%rd133];
	add.s64 	%rd134, %rd132, %rd5;
	ld.global.f64 	%fd218, [%rd134];
	mul.f64 	%fd219, %fd217, %fd218;
	sub.f64 	%fd220, %fd216, %fd219;
	add.s64 	%rd135, %rd133, %rd5;
	ld.global.f64 	%fd221, [%rd135];
	add.s64 	%rd136, %rd134, %rd5;
	ld.global.f64 	%fd222, [%rd136];
	mul.f64 	%fd223, %fd221, %fd222;
	sub.f64 	%fd267, %fd220, %fd223;
	add.s32 	%r120, %r120, 8;
	setp.ne.s32 	%p17, %r120, %r122;
	@%p17 bra 	$L__BB0_24;
$L__BB0_25:
	and.b32  	%r97, %r106, 7;
	setp.eq.s32 	%p18, %r97, 0;
	@%p18 bra 	$L__BB0_29;
	and.b16  	%rs6, %rs7, 1;
	setp.eq.b16 	%p19, %rs6, 1;
	not.pred 	%p20, %p19;
	@%p20 bra 	$L__BB0_28;
	mul.lo.s32 	%r98, %r122, %r44;
	add.s32 	%r99, %r33, %r98;
	mul.wide.s32 	%rd137, %r99, 8;
	add.s64 	%rd138, %rd2, %rd137;
	ld.global.f64 	%fd224, [%rd138];
	add.s32 	%r100, %r98, %r1;
	mul.wide.s32 	%rd139, %r100, 8;
	add.s64 	%rd140, %rd1, %rd139;
	ld.global.f64 	%fd225, [%rd140];
	mul.f64 	%fd226, %fd224, %fd225;
	sub.f64 	%fd227, %fd267, %fd226;
	add.s64 	%rd141, %rd138, %rd5;
	ld.global.f64 	%fd228, [%rd141];
	add.s64 	%rd142, %rd140, %rd5;
	ld.global.f64 	%fd229, [%rd142];
	mul.f64 	%fd230, %fd228, %fd229;
	sub.f64 	%fd231, %fd227, %fd230;
	add.s64 	%rd143, %rd141, %rd5;
	ld.global.f64 	%fd232, [%rd143];
	add.s64 	%rd144, %rd142, %rd5;
	ld.global.f64 	%fd233, [%rd144];
	mul.f64 	%fd234, %fd232, %fd233;
	sub.f64 	%fd235, %fd231, %fd234;
	add.s64 	%rd145, %rd143, %rd5;
	ld.global.f64 	%fd236, [%rd145];
	add.s64 	%rd146, %rd144, %rd5;
	ld.global.f64 	%fd237, [%rd146];
	mul.f64 	%fd238, %fd236, %fd237;
	sub.f64 	%fd267, %fd235, %fd238;
	add.s32 	%r122, %r122, 4;
$L__BB0_28:
	mul.lo.s32 	%r101, %r122, %r44;
	add.s32 	%r102, %r33, %r101;
	mul.wide.s32 	%rd147, %r102, 8;
	add.s64 	%rd148, %rd2, %rd147;
	ld.global.f64 	%fd239, [%rd148];
	add.s32 	%r103, %r101, %r1;
	mul.wide.s32 	%rd149, %r103, 8;
	add.s64 	%rd150, %rd1, %rd149;
	ld.global.f64 	%fd240, [%rd150];
	mul.f64 	%fd241, %fd239, %fd240;
	sub.f64 	%fd242, %fd267, %fd241;
	add.s64 	%rd151, %rd148, %rd5;
	ld.global.f64 	%fd243, [%rd151];
	add.s64 	%rd152, %rd150, %rd5;
	ld.global.f64 	%fd244, [%rd152];
	mul.f64 	%fd245, %fd243, %fd244;
	sub.f64 	%fd246, %fd242, %fd245;
	add.s64 	%rd153, %rd151, %rd5;
	ld.global.f64 	%fd247, [%rd153];
	add.s64 	%rd154, %rd152, %rd5;
	ld.global.f64 	%fd248, [%rd154];
	mul.f64 	%fd249, %fd247, %fd248;
	sub.f64 	%fd267, %fd246, %fd249;
$L__BB0_29:
	add.s32 	%r104, %r32, %r44;
	add.s32 	%r105, %r33, %r104;
	mul.wide.s32 	%rd155, %r105, 8;
	add.s64 	%rd156, %rd2, %rd155;
	ld.global.f64 	%fd250, [%rd156];
	div.rn.f64 	%fd251, %fd267, %fd250;
	add.s64 	%rd157, %rd9, %rd5;
	st.global.f64 	[%rd157], %fd251;
	add.s32 	%r40, %r109, 4;
	setp.lt.u32 	%p21, %r109, 2044;
	add.s32 	%r108, %r109, 5;
	add.s32 	%r107, %r109, 6;
	add.s32 	%r106, %r109, 7;
	add.s16 	%rs7, %rs7, 1;
	mov.u32 	%r109, %r40;
	@%p21 bra 	$L__BB0_2;
$L__BB0_30:
	ret;

}
	// .globl	_Z9transposeiPd
.visible .entry _Z9transposeiPd(
	.param .u32 _Z9transposeiPd_param_0,
	.param .u64 .ptr .align 1 _Z9transposeiPd_param_1
)
{
	.reg .pred 	%p<2>;
	.reg .b32 	%r<16>;
	.reg .b64 	%rd<7>;
	.reg .b64 	%fd<3>;

	ld.param.u32 	%r4, [_Z9transposeiPd_param_0];
	ld.param.u64 	%rd1, [_Z9transposeiPd_param_1];
	mov.u32 	%r5, %ctaid.y;
	mov.u32 	%r6, %nctaid.x;
	mov.u32 	%r7, %ctaid.x;
	mad.lo.s32 	%r8, %r5, %r6, %r7;
	mov.u32 	%r9, %ntid.x;
	mov.u32 	%r10, %ntid.y;
	mov.u32 	%r11, %tid.y;
	mov.u32 	%r12, %tid.x;
	mad.lo.s32 	%r13, %r8, %r10, %r11;
	mad.lo.s32 	%r1, %r13, %r9, %r12;
	div.s32 	%r2, %r1, %r4;
	mul.lo.s32 	%r14, %r2, %r4;
	sub.s32 	%r3, %r1, %r14;
	setp.ge.s32 	%p1, %r2, %r3;
	@%p1 bra 	$L__BB1_2;
	cvta.to.global.u64 	%rd2, %rd1;
	mul.wide.s32 	%rd3, %r1, 8;
	add.s64 	%rd4, %rd2, %rd3;
	ld.global.f64 	%fd1, [%rd4];
	mad.lo.s32 	%r15, %r3, %r4, %r2;
	mul.wide.s32 	%rd5, %r15, 8;
	add.s64 	%rd6, %rd2, %rd5;
	ld.global.f64 	%fd2, [%rd6];
	st.global.f64 	[%rd4], %fd2;
	st.global.f64 	[%rd6], %fd1;
$L__BB1_2:
	ret;

}


// ===== COMPILED SASS (sm_100) =====

	.target	sm_100

	.elftype	@"ET_EXEC"


//--------------------- .note.nv.tkinfo           --------------------------
	.section	.note.nv.tkinfo,"",@"SHT_NOTE"
	.sectionflags	@"SHF_NOTE_NV_TKINFO"
	.tkinfo
        /*0018*/ 	.word	0x00000002
        /*0030*/ 	.string	""
        /*0030*/ 	.string	"ptxas"
        /*0030*/ 	.string	"Cuda compilation tools, release 13.0, V13.0.88"
        /*0030*/ 	.string	"Build cuda_13.0.r13.0/compiler.36424714_0"
        /*0030*/ 	.string	"-arch sm_100 -m 64 "



//--------------------- .note.nv.cuinfo           --------------------------
	.section	.note.nv.cuinfo,"",@"SHT_NOTE"
	.sectionflags	@"SHF_NOTE_NV_CUINFO"
        /*0018*/ 	.short	0x0002
        /*001a*/ 	.short	0x0064
        /*001c*/ 	.short	0x0082
	.zero		2


//--------------------- .nv.info                  --------------------------
	.section	.nv.info,"",@"SHT_CUDA_INFO"
	.align	4


	//----- nvinfo : EIATTR_REGCOUNT
	.align		4
        /*0000*/ 	.byte	0x04, 0x2f
        /*0002*/ 	.short	(.L_1 - .L_0)
	.align		4
.L_0:
        /*0004*/ 	.word	index@(_Z11test_kerneliPdS_S_)
        /*0008*/ 	.word	0x00000028


	//----- nvinfo : EIATTR_FRAME_SIZE
	.align		4
.L_1:
        /*000c*/ 	.byte	0x04, 0x11
        /*000e*/ 	.short	(.L_3 - .L_2)
	.align		4
.L_2:
        /*0010*/ 	.word	index@($__internal_0_$__cuda_sm20_div_rn_f64_full)
        /*0014*/ 	.word	0x00000000


	//----- nvinfo : EIATTR_FRAME_SIZE
	.align		4
.L_3:
        /*0018*/ 	.byte	0x04, 0x11
        /*001a*/ 	.short	(.L_5 - .L_4)
	.align		4
.L_4:
        /*001c*/ 	.word	index@(_Z11test_kerneliPdS_S_)
        /*0020*/ 	.word	0x00000000


	//----- nvinfo : EIATTR_REGCOUNT
	.align		4
.L_5:
        /*0024*/ 	.byte	0x04, 0x2f
        /*0026*/ 	.short	(.L_7 - .L_6)
	.align		4
.L_6:
        /*0028*/ 	.word	index@(_Z9transposeiPd)
        /*002c*/ 	.word	0x0000000c


	//----- nvinfo : EIATTR_FRAME_SIZE
	.align		4
.L_7:
        /*0030*/ 	.byte	0x04, 0x11
        /*0032*/ 	.short	(.L_9 - .L_8)
	.align		4
.L_8:
        /*0034*/ 	.word	index@(_Z9transposeiPd)
        /*0038*/ 	.word	0x00000000


	//----- nvinfo : EIATTR_MIN_STACK_SIZE
	.align		4
.L_9:
        /*003c*/ 	.byte	0x04, 0x12
        /*003e*/ 	.short	(.L_11 - .L_10)
	.align		4
.L_10:
        /*0040*/ 	.word	index@(_Z9transposeiPd)
        /*0044*/ 	.word	0x00000000


	//----- nvinfo : EIATTR_MIN_STACK_SIZE
	.align		4
.L_11:
        /*0048*/ 	.byte	0x04, 0x12
        /*004a*/ 	.short	(.L_13 - .L_12)
	.align		4
.L_12:
        /*004c*/ 	.word	index@(_Z11test_kerneliPdS_S_)
        /*0050*/ 	.word	0x00000000
.L_13:


//--------------------- .nv.compat                --------------------------
	.section	.nv.compat,"",@"SHT_CUDA_COMPAT_INFO"
	.align	4
        /*0000*/ 	.byte	0x02, 0x09, 0x00, 0x00, 0x02, 0x02, 0x01, 0x00, 0x02, 0x05, 0x05, 0x00, 0x03, 0x07, 0x01, 0x01
        /*0010*/ 	.byte	0x02, 0x03, 0x00, 0x00, 0x02, 0x06, 0x01, 0x00, 0x04, 0x0b, 0x08, 0x00, 0x01, 0x00, 0x00, 0x00
        /*0020*/ 	.byte	0x00, 0x00, 0x00, 0x00


//--------------------- .nv.info._Z9transposeiPd  --------------------------
	.section	.nv.info._Z9transposeiPd,"",@"SHT_CUDA_INFO"
	.sectionflags	@""
	.align	4


	//----- nvinfo : EIATTR_CUDA_API_VERSION
	.align		4
        /*0000*/ 	.byte	0x04, 0x37
        /*0002*/ 	.short	(.L_15 - .L_14)
.L_14:
        /*0004*/ 	.word	0x00000082


	//----- nvinfo : EIATTR_KPARAM_INFO
	.align		4
.L_15:
        /*0008*/ 	.byte	0x04, 0x17
        /*000a*/ 	.short	(.L_17 - .L_16)
.L_16:
        /*000c*/ 	.word	0x00000000
        /*0010*/ 	.short	0x0001
        /*0012*/ 	.short	0x0008
        /*0014*/ 	.byte	0x00, 0xf5, 0x21, 0x00


	//----- nvinfo : EIATTR_KPARAM_INFO
	.align		4
.L_17:
        /*0018*/ 	.byte	0x04, 0x17
        /*001a*/ 	.short	(.L_19 - .L_18)
.L_18:
        /*001c*/ 	.word	0x00000000
        /*0020*/ 	.short	0x0000
        /*0022*/ 	.short	0x0000
        /*0024*/ 	.byte	0x00, 0xf0, 0x11, 0x00


	//----- nvinfo : EIATTR_SPARSE_MMA_MASK
	.align		4
.L_19:
        /*0028*/ 	.byte	0x03, 0x50
        /*002a*/ 	.short	0x0000


	//----- nvinfo : EIATTR_MAXREG_COUNT
	.align		4
        /*002c*/ 	.byte	0x03, 0x1b
        /*002e*/ 	.short	0x00ff


	//----- nvinfo : EIATTR_MERCURY_ISA_VERSION
	.align		4
        /*0030*/ 	.byte	0x03, 0x5f
        /*0032*/ 	.short	0x0101


	//----- nvinfo : EIATTR_VRC_CTA_INIT_COUNT
	.align		4
        /*0034*/ 	.byte	0x02, 0x4a
	.zero		1
	.zero		1


	//----- nvinfo : EIATTR_EXIT_INSTR_OFFSETS
	.align		4
        /*0038*/ 	.byte	0x04, 0x1c
        /*003a*/ 	.short	(.L_21 - .L_20)


	//   ....[0]....
.L_20:
        /*003c*/ 	.word	0x00000280


	//   ....[1]....
        /*0040*/ 	.word	0x00000320


	//----- nvinfo : EIATTR_CBANK_PARAM_SIZE
	.align		4
.L_21:
        /*0044*/ 	.byte	0x03, 0x19
        /*0046*/ 	.short	0x0010


	//----- nvinfo : EIATTR_PARAM_CBANK
	.align		4
        /*0048*/ 	.byte	0x04, 0x0a
        /*004a*/ 	.short	(.L_23 - .L_22)
	.align		4
.L_22:
        /*004c*/ 	.word	index@(.nv.constant0._Z9transposeiPd)
        /*0050*/ 	.short	0x0380
        /*0052*/ 	.short	0x0010


	//----- nvinfo : EIATTR_SW_WAR
	.align		4
.L_23:
        /*0054*/ 	.byte	0x04, 0x36
        /*0056*/ 	.short	(.L_25 - .L_24)
.L_24:
        /*0058*/ 	.word	0x00000008
.L_25:


//--------------------- .nv.info._Z11test_kerneliPdS_S_ --------------------------
	.section	.nv.info._Z11test_kerneliPdS_S_,"",@"SHT_CUDA_INFO"
	.sectionflags	@""
	.align	4


	//----- nvinfo : EIATTR_CUDA_API_VERSION
	.align		4
        /*0000*/ 	.byte	0x04, 0x37
        /*0002*/ 	.short	(.L_27 - .L_26)
.L_26:
        /*0004*/ 	.word	0x00000082


	//----- nvinfo : EIATTR_KPARAM_INFO
	.align		4
.L_27:
        /*0008*/ 	.byte	0x04, 0x17
        /*000a*/ 	.short	(.L_29 - .L_28)
.L_28:
        /*000c*/ 	.word	0x00000000
        /*0010*/ 	.short	0x0003
        /*0012*/ 	.short	0x0018
        /*0014*/ 	.byte	0x00, 0xf5, 0x21, 0x00


	//----- nvinfo : EIATTR_KPARAM_INFO
	.align		4
.L_29:
        /*0018*/ 	.byte	0x04, 0x17
        /*001a*/ 	.short	(.L_31 - .L_30)
.L_30:
        /*001c*/ 	.word	0x00000000
        /*0020*/ 	.short	0x0002
        /*0022*/ 	.short	0x0010
        /*0024*/ 	.byte	0x00, 0xf5, 0x21, 0x00


	//----- nvinfo : EIATTR_KPARAM_INFO
	.align		4
.L_31:
        /*0028*/ 	.byte	0x04, 0x17
        /*002a*/ 	.short	(.L_33 - .L_32)
.L_32:
        /*002c*/ 	.word	0x00000000
        /*0030*/ 	.short	0x0001
        /*0032*/ 	.short	0x0008
        /*0034*/ 	.byte	0x00, 0xf5, 0x21, 0x00


	//----- nvinfo : EIATTR_KPARAM_INFO
	.align		4
.L_33:
        /*0038*/ 	.byte	0x04, 0x17
        /*003a*/ 	.short	(.L_35 - .L_34)
.L_34:
        /*003c*/ 	.word	0x00000000
        /*0040*/ 	.short	0x0000
        /*0042*/ 	.short	0x0000
        /*0044*/ 	.byte	0x00, 0xf0, 0x11, 0x00


	//----- nvinfo : EIATTR_SPARSE_MMA_MASK
	.align		4
.L_35:
        /*0048*/ 	.byte	0x03, 0x50
        /*004a*/ 	.short	0x0000


	//----- nvinfo : EIATTR_MAXREG_COUNT
	.align		4
        /*004c*/ 	.byte	0x03, 0x1b
        /*004e*/ 	.short	0x00ff


	//----- nvinfo : EIATTR_MERCURY_ISA_VERSION
	.align		4
        /*0050*/ 	.byte	0x03, 0x5f
        /*0052*/ 	.short	0x0101


	//----- nvinfo : EIATTR_VRC_CTA_INIT_COUNT
	.align		4
        /*0054*/ 	.byte	0x02, 0x4a
	.zero		1
	.zero		1


	//----- nvinfo : EIATTR_EXIT_INSTR_OFFSETS
	.align		4
        /*0058*/ 	.byte	0x04, 0x1c
        /*005a*/ 	.short	(.L_37 - .L_36)


	//   ....[0]....
.L_36:
        /*005c*/ 	.word	0x000000c0


	//   ....[1]....
        /*0060*/ 	.word	0x00002100


	//----- nvinfo : EIATTR_CRS_STACK_SIZE
	.align		4
.L_37:
        /*0064*/ 	.byte	0x04, 0x1e
        /*0066*/ 	.short	(.L_39 - .L_38)
.L_38:
        /*0068*/ 	.word	0x00000000


	//----- nvinfo : EIATTR_CBANK_PARAM_SIZE
	.align		4
.L_39:
        /*006c*/ 	.byte	0x03, 0x19
        /*006e*/ 	.short	0x0020


	//----- nvinfo : EIATTR_PARAM_CBANK
	.align		4
        /*0070*/ 	.byte	0x04, 0x0a
        /*0072*/ 	.short	(.L_41 - .L_40)
	.align		4
.L_40:
        /*0074*/ 	.word	index@(.nv.constant0._Z11test_kerneliPdS_S_)
        /*0078*/ 	.short	0x0380
        /*007a*/ 	.short	0x0020


	//----- nvinfo : EIATTR_SW_WAR
	.align		4
.L_41:
        /*007c*/ 	.byte	0x04, 0x36
        /*007e*/ 	.short	(.L_43 - .L_42)
.L_42:
        /*0080*/ 	.word	0x00000008
.L_43:


//--------------------- .nv.callgraph             --------------------------
	.section	.nv.callgraph,"",@"SHT_CUDA_CALLGRAPH"
	.align	4
	.sectionentsize	8
	.align		4
        /*0000*/ 	.word	0x00000000
	.align		4
        /*0004*/ 	.word	0xffffffff
	.align		4
        /*0008*/ 	.word	0x00000000
	.align		4
        /*000c*/ 	.word	0xfffffffe
	.align		4
        /*0010*/ 	.word	0x00000000
	.align		4
        /*0014*/ 	.word	0xfffffffd
	.align		4
        /*0018*/ 	.word	0x00000000
	.align		4
        /*001c*/ 	.word	0xfffffffc


//--------------------- .text._Z9transposeiPd     --------------------------
	.section	.text._Z9transposeiPd,"ax",@progbits
	.align	128
        .global         _Z9transposeiPd
        .type           _Z9transposeiPd,@function
        .size           _Z9transposeiPd,(.L_x_32 - _Z9transposeiPd)
        .other          _Z9transposeiPd,@"STO_CUDA_ENTRY STV_DEFAULT"
_Z9transposeiPd:
.text._Z9transposeiPd:
[----:B------:R-:W-:Y:S08]  /*0000*/  LDC R1, c[0x0][0x37c] ;  /* 0x0000df00ff017b82 */ /* 0x000ff00000000800 */
[----:B------:R-:W0:Y:S01]  /*0010*/  LDC R6, c[0x0][0x380] ;  /* 0x0000e000ff067b82 */ /* 0x000e220000000800 */
[----:B------:R-:W1:Y:S01]  /*0020*/  S2R R5, SR_TID.Y ;  /* 0x0000000000057919 */ /* 0x000e620000002200 */
[----:B------:R-:W2:Y:S01]  /*0030*/  LDCU UR5, c[0x0][0x370] ;  /* 0x00006e00ff0577ac */ /* 0x000ea20008000800 */
[----:B------:R-:W3:Y:S01]  /*0040*/  S2R R7, SR_TID.X ;  /* 0x0000000000077919 */ /* 0x000ee20000002100 */
[----:B------:R-:W3:Y:S04]  /*0050*/  LDCU UR7, c[0x0][0x360] ;  /* 0x00006c00ff0777ac */ /* 0x000ee80008000800 */
[----:B------:R-:W-:Y:S08]  /*0060*/  S2UR UR4, SR_CTAID.Y ;  /* 0x00000000000479c3 */ /* 0x000ff00000002600 */
[----:B------:R-:W2:Y:S01]  /*0070*/  S2UR UR6, SR_CTAID.X ;  /* 0x00000000000679c3 */ /* 0x000ea20000002500 */
[----:B0-----:R-:W-:-:S07]  /*0080*/  IABS R9, R6 ;  /* 0x0000000600097213 */ /* 0x001fce0000000000 */
[----:B------:R-:W1:Y:S01]  /*0090*/  LDC R4, c[0x0][0x364] ;  /* 0x0000d900ff047b82 */ /* 0x000e620000000800 */
[----:B------:R-:W0:Y:S01]  /*00a0*/  I2F.RP R0, R9 ;  /* 0x0000000900007306 */ /* 0x000e220000209400 */
[----:B--2---:R-:W-:-:S07]  /*00b0*/  UIMAD UR4, UR4, UR5, UR6 ;  /* 0x00000005040472a4 */ /* 0x004fce000f8e0206 */
[----:B0-----:R-:W0:Y:S02]  /*00c0*/  MUFU.RCP R0, R0 ;  /* 0x0000000000007308 */ /* 0x001e240000001000 */
[----:B0-----:R-:W-:Y:S01]  /*00d0*/  IADD3 R2, PT, PT, R0, 0xffffffe, RZ ;  /* 0x0ffffffe00027810 */ /* 0x001fe20007ffe0ff */
[----:B-1----:R-:W-:-:S05]  /*00e0*/  IMAD R0, R4, UR4, R5 ;  /* 0x0000000404007c24 */ /* 0x002fca000f8e0205 */
[----:B------:R0:W1:Y:S01]  /*00f0*/  F2I.FTZ.U32.TRUNC.NTZ R3, R2 ;  /* 0x0000000200037305 */ /* 0x000062000021f000 */
[----:B---3--:R-:W-:-:S05]  /*0100*/  IMAD R5, R0, UR7, R7 ;  /* 0x0000000700057c24 */ /* 0x008fca000f8e0207 */
[----:B------:R-:W-:Y:S01]  /*0110*/  IABS R0, R5 ;  /* 0x0000000500007213 */ /* 0x000fe20000000000 */
[----:B0-----:R-:W-:Y:S01]  /*0120*/  HFMA2 R2, -RZ, RZ, 0, 0 ;  /* 0x00000000ff027431 */ /* 0x001fe200000001ff */
[----:B-1----:R-:W-:-:S05]  /*0130*/  IADD3 R8, PT, PT, RZ, -R3, RZ ;  /* 0x80000003ff087210 */ /* 0x002fca0007ffe0ff */
[----:B------:R-:W-:-:S04]  /*0140*/  IMAD.MOV.U32 R4, RZ, RZ, R8 ;  /* 0x000000ffff047224 */ /* 0x000fc800078e0008 */
[----:B------:R-:W-:-:S04]  /*0150*/  IMAD R7, R4, R9, RZ ;  /* 0x0000000904077224 */ /* 0x000fc800078e02ff */
[----:B------:R-:W-:-:S06]  /*0160*/  IMAD.HI.U32 R3, R3, R7, R2 ;  /* 0x0000000703037227 */ /* 0x000fcc00078e0002 */
[----:B------:R-:W-:-:S04]  /*0170*/  IMAD.HI.U32 R3, R3, R0, RZ ;  /* 0x0000000003037227 */ /* 0x000fc800078e00ff */
[----:B------:R-:W-:-:S04]  /*0180*/  IMAD.MOV R2, RZ, RZ, -R3 ;  /* 0x000000ffff027224 */ /* 0x000fc800078e0a03 */
[----:B------:R-:W-:-:S05]  /*0190*/  IMAD R0, R9, R2, R0 ;  /* 0x0000000209007224 */ /* 0x000fca00078e0200 */
[----:B------:R-:W-:-:S13]  /*01a0*/  ISETP.GT.U32.AND P2, PT, R9, R0, PT ;  /* 0x000000000900720c */ /* 0x000fda0003f44070 */
[-C--:B------:R-:W-:Y:S01]  /*01b0*/  @!P2 IADD3 R0, PT, PT, R0, -R9.reuse, RZ ;  /* 0x800000090000a210 */ /* 0x080fe20007ffe0ff */
[----:B------:R-:W-:Y:S01]  /*01c0*/  @!P2 VIADD R3, R3, 0x1 ;  /* 0x000000010303a836 */ /* 0x000fe20000000000 */
[----:B------:R-:W-:Y:S02]  /*01d0*/  ISETP.NE.AND P2, PT, R6, RZ, PT ;  /* 0x000000ff0600720c */ /* 0x000fe40003f45270 */
[----:B------:R-:W-:Y:S02]  /*01e0*/  ISETP.GE.U32.AND P0, PT, R0, R9, PT ;  /* 0x000000090000720c */ /* 0x000fe40003f06070 */
[----:B------:R-:W-:-:S04]  /*01f0*/  LOP3.LUT R0, R5, R6, RZ, 0x3c, !PT ;  /* 0x0000000605007212 */ /* 0x000fc800078e3cff */
[----:B------:R-:W-:-:S07]  /*0200*/  ISETP.GE.AND P1, PT, R0, RZ, PT ;  /* 0x000000ff0000720c */ /* 0x000fce0003f26270 */
[----:B------:R-:W-:-:S05]  /*0210*/  @P0 IADD3 R3, PT, PT, R3, 0x1, RZ ;  /* 0x0000000103030810 */ /* 0x000fca0007ffe0ff */
[----:B------:R-:W-:-:S05]  /*0220*/  IMAD.MOV.U32 R7, RZ, RZ, R3 ;  /* 0x000000ffff077224 */ /* 0x000fca00078e0003 */
[----:B------:R-:W-:Y:S02]  /*0230*/  @!P1 IADD3 R7, PT, PT, -R7, RZ, RZ ;  /* 0x000000ff07079210 */ /* 0x000fe40007ffe1ff */
[----:B------:R-:W-:-:S05]  /*0240*/  @!P2 LOP3.LUT R7, RZ, R6, RZ, 0x33, !PT ;  /* 0x00000006ff07a212 */ /* 0x000fca00078e33ff */
[----:B------:R-:W-:-:S04]  /*0250*/  IMAD.MOV R0, RZ, RZ, -R7 ;  /* 0x000000ffff007224 */ /* 0x000fc800078e0a07 */
[----:B------:R-:W-:-:S05]  /*0260*/  IMAD R0, R6, R0, R5 ;  /* 0x0000000006007224 */ /* 0x000fca00078e0205 */
[----:B------:R-:W-:-:S13]  /*0270*/  ISETP.GE.AND P0, PT, R7, R0, PT ;  /* 0x000000000700720c */ /* 0x000fda0003f06270 */
[----:B------:R-:W-:Y:S05]  /*0280*/  @P0 EXIT ;  /* 0x000000000000094d */ /* 0x000fea0003800000 */
[----:B------:R-:W0:Y:S01]  /*0290*/  LDC.64 R2, c[0x0][0x388] ;  /* 0x0000e200ff027b82 */ /* 0x000e220000000a00 */
[----:B------:R-:W1:Y:S01]  /*02a0*/  LDCU.64 UR4, c[0x0][0x358] ;  /* 0x00006b00ff0477ac */ /* 0x000e620008000a00 */
[----:B------:R-:W-:-:S04]  /*02b0*/  IMAD R7, R0, R6, R7 ;  /* 0x0000000600077224 */ /* 0x000fc800078e0207 */
[----:B0-----:R-:W-:-:S04]  /*02c0*/  IMAD.WIDE R6, R7, 0x8, R2 ;  /* 0x0000000807067825 */ /* 0x001fc800078e0202 */
[----:B------:R-:W-:Y:S01]  /*02d0*/  IMAD.WIDE R2, R5, 0x8, R2 ;  /* 0x0000000805027825 */ /* 0x000fe200078e0202 */
[----:B-1----:R-:W2:Y:S04]  /*02e0*/  LDG.E.64 R8, desc[UR4][R6.64] ;  /* 0x0000000406087981 */ /* 0x002ea8000c1e1b00 */
[----:B------:R-:W3:Y:S04]  /*02f0*/  LDG.E.64 R4, desc[UR4][R2.64] ;  /* 0x0000000402047981 */ /* 0x000ee8000c1e1b00 */
[----:B--2---:R-:W-:Y:S04]  /*0300*/  STG.E.64 desc[UR4][R2.64], R8 ;  /* 0x0000000802007986 */ /* 0x004fe8000c101b04 */
[----:B---3--:R-:W-:Y:S01]  /*0310*/  STG.E.64 desc[UR4][R6.64], R4 ;  /* 0x0000000406007986 */ /* 0x008fe2000c101b04 */
[----:B------:R-:W-:Y:S05]  /*0320*/  EXIT ;  /* 0x000000000000794d */ /* 0x000fea0003800000 */
.L_x_0:
[----:B------:R-:W-:-:S00]  /*0330*/  BRA `(.L_x_0) ;  /* 0xfffffffc00fc7947 */ /* 0x000fc0000383ffff */
[----:B------:R-:W-:-:S00]  /*0340*/  NOP ;  /* 0x0000000000007918 */ /* 0x000fc00000000000 */
        /* <DEDUP_REMOVED lines=11> */
.L_x_32:


//--------------------- .text._Z11test_kerneliPdS_S_ --------------------------
	.section	.text._Z11test_kerneliPdS_S_,"ax",@progbits
	.align	128
        .global         _Z11test_kerneliPdS_S_
        .type           _Z11test_kerneliPdS_S_,@function
        .size           _Z11test_kerneliPdS_S_,(.L_x_31 - _Z11test_kerneliPdS_S_)
        .other          _Z11test_kerneliPdS_S_,@"STO_CUDA_ENTRY STV_DEFAULT"
_Z11test_kerneliPdS_S_:
.text._Z11test_kerneliPdS_S_:
[----:B------:R-:W-:Y:S01]  /*0000*/  LDC R1, c[0x0][0x37c] ;  /* 0x0000df00ff017b82 */ /* 0x000fe20000000800 */
[----:B------:R-:W0:Y:S07]  /*0010*/  S2R R3, SR_TID.Y ;  /* 0x0000000000037919 */ /* 0x000e2e0000002200 */
[----:B------:R-:W-:Y:S01]  /*0020*/  S2UR UR4, SR_CTAID.Y ;  /* 0x00000000000479c3 */ /* 0x000fe20000002600 */
[----:B------:R-:W1:Y:S01]  /*0030*/  LDCU UR5, c[0x0][0x370] ;  /* 0x00006e00ff0577ac */ /* 0x000e620008000800 */
[----:B------:R-:W2:Y:S01]  /*0040*/  S2R R5, SR_TID.X ;  /* 0x0000000000057919 */ /* 0x000ea20000002100 */
[----:B------:R-:W2:Y:S05]  /*0050*/  LDCU UR7, c[0x0][0x360] ;  /* 0x00006c00ff0777ac */ /* 0x000eaa0008000800 */
[----:B------:R-:W1:Y:S08]  /*0060*/  S2UR UR6, SR_CTAID.X ;  /* 0x00000000000679c3 */ /* 0x000e700000002500 */
[----:B------:R-:W0:Y:S01]  /*0070*/  LDC R2, c[0x0][0x364] ;  /* 0x0000d900ff027b82 */ /* 0x000e220000000800 */
[----:B-1----:R-:W-:-:S06]  /*0080*/  UIMAD UR4, UR4, UR5, UR6 ;  /* 0x00000005040472a4 */ /* 0x002fcc000f8e0206 */
[----:B0-----:R-:W-:-:S04]  /*0090*/  IMAD R2, R2, UR4, R3 ;  /* 0x0000000402027c24 */ /* 0x001fc8000f8e0203 */
[----:B--2---:R-:W-:-:S05]  /*00a0*/  IMAD R2, R2, UR7, R5 ;  /* 0x0000000702027c24 */ /* 0x004fca000f8e0205 */
[----:B------:R-:W-:-:S13]  /*00b0*/  ISETP.GT.AND P0, PT, R2, 0x7ff, PT ;  /* 0x000007ff0200780c */ /* 0x000fda0003f04270 */
[----:B------:R-:W-:Y:S05]  /*00c0*/  @P0 EXIT ;  /* 0x000000000000094d */ /* 0x000fea0003800000 */
[----:B------:R-:W-:Y:S01]  /*00d0*/  HFMA2 R3, -RZ, RZ, 0, 0 ;  /* 0x00000000ff037431 */ /* 0x000fe200000001ff */
[----:B------:R-:W-:Y:S01]  /*00e0*/  MOV R4, 0x1 ;  /* 0x0000000100047802 */ /* 0x000fe20000000f00 */
[----:B------:R-:W-:Y:S01]  /*00f0*/  HFMA2 R5, -RZ, RZ, 0, 1.1920928955078125e-07 ;  /* 0x00000002ff057431 */ /* 0x000fe200000001ff */
[----:B------:R-:W-:Y:S01]  /*0100*/  MOV R6, 0x3 ;  /* 0x0000000300067802 */ /* 0x000fe20000000f00 */
[----:B------:R-:W0:Y:S01]  /*0110*/  LDCU.64 UR4, c[0x0][0x358] ;  /* 0x00006b00ff0477ac */ /* 0x000e220008000a00 */
[----:B------:R-:W-:-:S07]  /*0120*/  PRMT R7, RZ, 0x7610, R7 ;  /* 0x00007610ff077816 */ /* 0x000fce0000000007 */
.L_x_24:
[----:B-1----:R-:W1:Y:S08]  /*0130*/  LDC R9, c[0x0][0x380] ;  /* 0x0000e000ff097b82 */ /* 0x002e700000000800 */
[----:B------:R-:W2:Y:S01]  /*0140*/  LDC.64 R20, c[0x0][0x390] ;  /* 0x0000e400ff147b82 */ /* 0x000ea20000000a00 */
[----:B-1----:R-:W-:-:S04]  /*0150*/  IMAD R8, R3, R9, R2 ;  /* 0x0000000903087224 */ /* 0x002fc800078e0202 */
[----:B--2---:R-:W-:-:S05]  /*0160*/  IMAD.WIDE R20, R8, 0x8, R20 ;  /* 0x0000000808147825 */ /* 0x004fca00078e0214 */
[----:B0-----:R0:W5:Y:S01]  /*0170*/  LDG.E.64 R18, desc[UR4][R20.64] ;  /* 0x0000000414127981 */ /* 0x001162000c1e1b00 */
[----:B------:R-:W-:-:S13]  /*0180*/  ISETP.NE.AND P0, PT, R3, RZ, PT ;  /* 0x000000ff0300720c */ /* 0x000fda0003f05270 */
[----:B0-----:R-:W-:Y:S05]  /*0190*/  @!P0 BRA `(.L_x_1) ;  /* 0x0000000400448947 */ /* 0x001fea0003800000 */
[----:B------:R-:W-:Y:S01]  /*01a0*/  ISETP.GE.U32.AND P0, PT, R3, 0x8, PT ;  /* 0x000000080300780c */ /* 0x000fe20003f06070 */
[----:B------:R-:W-:-:S12]  /*01b0*/  HFMA2 R0, -RZ, RZ, 0, 0 ;  /* 0x00000000ff007431 */ /* 0x000fd800000001ff */
[----:B------:R-:W-:Y:S05]  /*01c0*/  @!P0 BRA `(.L_x_2) ;  /* 0x0000000000d08947 */ /* 0x000fea0003800000 */
[----:B------:R-:W-:Y:S02]  /*01d0*/  LOP3.LUT R26, R3, 0x7ffffff8, RZ, 0xc0, !PT ;  /* 0x7ffffff8031a7812 */ /* 0x000fe400078ec0ff */
[----:B------:R-:W-:Y:S02]  /*01e0*/  MOV R0, R3 ;  /* 0x0000000300007202 */ /* 0x000fe40000000f00 */
[----:B------:R-:W-:Y:S02]  /*01f0*/  MOV R28, R2 ;  /* 0x00000002001c7202 */ /* 0x000fe40000000f00 */
[----:B------:R-:W-:-:S07]  /*0200*/  IADD3 R27, PT, PT, -R26, RZ, RZ ;  /* 0x000000ff1a1b7210 */ /* 0x000fce0007ffe1ff */
.L_x_3:
[----:B------:R-:W0:Y:S08]  /*0210*/  LDC.64 R32, c[0x0][0x388] ;  /* 0x0000e200ff207b82 */ /* 0x000e300000000a00 */
[----:B------:R-:W1:Y:S01]  /*0220*/  LDC.64 R22, c[0x0][0x398] ;  /* 0x0000e600ff167b82 */ /* 0x000e620000000a00 */
[----:B0-----:R-:W-:-:S05]  /*0230*/  IMAD.WIDE R32, R0, 0x8, R32 ;  /* 0x0000000800207825 */ /* 0x001fca00078e0220 */
[----:B------:R-:W2:Y:S01]  /*0240*/  LDG.E.64 R14, desc[UR4][R32.64] ;  /* 0x00000004200e7981 */ /* 0x000ea2000c1e1b00 */
[----:B-1----:R-:W-:-:S05]  /*0250*/  IMAD.WIDE R22, R28, 0x8, R22 ;  /* 0x000000081c167825 */ /* 0x002fca00078e0216 */
[----:B------:R0:W2:Y:S01]  /*0260*/  LDG.E.64 R12, desc[UR4][R22.64] ;  /* 0x00000004160c7981 */ /* 0x0000a2000c1e1b00 */
[----:B------:R-:W-:-:S04]  /*0270*/  IMAD.WIDE R24, R9, 0x8, R32 ;  /* 0x0000000809187825 */ /* 0x000fc800078e0220 */
[C---:B------:R-:W-:Y:S01]  /*0280*/  IMAD.WIDE R30, R9.reuse, 0x8, R22 ;  /* 0x00000008091e7825 */ /* 0x040fe200078e0216 */
[----:B------:R-:W3:Y:S04]  /*0290*/  LDG.E.64 R10, desc[UR4][R24.64] ;  /* 0x00000004180a7981 */ /* 0x000ee8000c1e1b00 */
[----:B------:R-:W3:Y:S01]  /*02a0*/  LDG.E.64 R16, desc[UR4][R30.64] ;  /* 0x000000041e107981 */ /* 0x000ee2000c1e1b00 */
[----:B------:R-:W-:-:S04]  /*02b0*/  IMAD.WIDE R36, R9, 0x8, R24 ;  /* 0x0000000809247825 */ /* 0x000fc800078e0218 */
[----:B0-----:R-:W-:Y:S01]  /*02c0*/  IMAD.WIDE R22, R9, 0x8, R36 ;  /* 0x0000000809167825 */ /* 0x001fe200078e0224 */
[----:B--2--5:R-:W-:-:S03]  /*02d0*/  DFMA R12, -R14, R12, R18 ;  /* 0x0000000c0e0c722b */ /* 0x024fc60000000112 */
[C---:B------:R-:W-:Y:S01]  /*02e0*/  IMAD.WIDE R18, R9.reuse, 0x8, R30 ;  /* 0x0000000809127825 */ /* 0x040fe200078e021e */
[----:B------:R-:W2:Y:S04]  /*02f0*/  LDG.E.64 R14, desc[UR4][R36.64] ;  /* 0x00000004240e7981 */ /* 0x000ea8000c1e1b00 */
[----:B---3--:R-:W-:Y:S02]  /*0300*/  DFMA R16, -R10, R16, R12 ;  /* 0x000000100a10722b */ /* 0x008fe4000000010c */
[----:B------:R-:W2:Y:S01]  /*0310*/  LDG.E.64 R12, desc[UR4][R18.64] ;  /* 0x00000004120c7981 */ /* 0x000ea2000c1e1b00 */
[----:B------:R-:W-:-:S03]  /*0320*/  IMAD.WIDE R34, R9, 0x8, R18 ;  /* 0x0000000809227825 */ /* 0x000fc600078e0212 */
[----:B------:R-:W3:Y:S04]  /*0330*/  LDG.E.64 R10, desc[UR4][R22.64] ;  /* 0x00000004160a7981 */ /* 0x000ee8000c1e1b00 */
[----:B------:R-:W3:Y:S01]  /*0340*/  LDG.E.64 R24, desc[UR4][R34.64] ;  /* 0x0000000422187981 */ /* 0x000ee2000c1e1b00 */
[----:B------:R-:W-:-:S04]  /*0350*/  IMAD.WIDE R32, R9, 0x8, R22 ;  /* 0x0000000809207825 */ /* 0x000fc800078e0216 */
[----:B------:R-:W-:Y:S01]  /*0360*/  IMAD.WIDE R30, R9, 0x8, R34 ;  /* 0x00000008091e7825 */ /* 0x000fe200078e0222 */
[----:B--2---:R-:W-:-:S03]  /*0370*/  DFMA R12, -R14, R12, R16 ;  /* 0x0000000c0e0c722b */ /* 0x004fc60000000110 */
[----:B------:R-:W-:-:S04]  /*0380*/  IMAD.WIDE R14, R9, 0x8, R32 ;  /* 0x00000008090e7825 */ /* 0x000fc800078e0220 */
[----:B------:R-:W-:Y:S01]  /*0390*/  IMAD.WIDE R16, R9, 0x8, R30 ;  /* 0x0000000809107825 */ /* 0x000fe200078e021e */
[----:B------:R-:W2:Y:S01]  /*03a0*/  LDG.E.64 R18, desc[UR4][R14.64] ;  /* 0x000000040e127981 */ /* 0x000ea2000c1e1b00 */
[----:B---3--:R-:W-:-:S03]  /*03b0*/  DFMA R24, -R10, R24, R12 ;  /* 0x000000180a18722b */ /* 0x008fc6000000010c */
[----:B------:R-:W3:Y:S04]  /*03c0*/  LDG.E.64 R10, desc[UR4][R32.64] ;  /* 0x00000004200a7981 */ /* 0x000ee8000c1e1b00 */
[----:B------:R-:W3:Y:S04]  /*03d0*/  LDG.E.64 R12, desc[UR4][R30.64] ;  /* 0x000000041e0c7981 */ /* 0x000ee8000c1e1b00 */
[----:B------:R-:W2:Y:S01]  /*03e0*/  LDG.E.64 R22, desc[UR4][R16.64] ;  /* 0x0000000410167981 */ /* 0x000ea2000c1e1b00 */
[----:B---3--:R-:W-:Y:S01]  /*03f0*/  DFMA R10, -R10, R12, R24 ;  /* 0x0000000c0a0a722b */ /* 0x008fe20000000118 */
[----:B------:R-:W-:-:S04]  /*0400*/  IMAD.WIDE R12, R9, 0x8, R14 ;  /* 0x00000008090c7825 */ /* 0x000fc800078e020e */
[----:B------:R-:W-:-:S03]  /*0410*/  IMAD.WIDE R24, R9, 0x8, R16 ;  /* 0x0000000809187825 */ /* 0x000fc600078e0210 */
[----:B--2---:R-:W-:Y:S01]  /*0420*/  DFMA R22, -R18, R22, R10 ;  /* 0x000000161216722b */ /* 0x004fe2000000010a */
[----:B------:R-:W2:Y:S01]  /*0430*/  LDG.E.64 R18, desc[UR4][R12.64] ;  /* 0x000000040c127981 */ /* 0x000ea2000c1e1b00 */
[----:B------:R-:W-:-:S03]  /*0440*/  IMAD.WIDE R30, R9, 0x8, R12 ;  /* 0x00000008091e7825 */ /* 0x000fc600078e020c */
[----:B------:R-:W2:Y:S01]  /*0450*/  LDG.E.64 R10, desc[UR4][R24.64] ;  /* 0x00000004180a7981 */ /* 0x000ea2000c1e1b00 */
[----:B------:R-:W-:-:S03]  /*0460*/  IMAD.WIDE R32, R9, 0x8, R24 ;  /* 0x0000000809207825 */ /* 0x000fc600078e0218 */
[----:B------:R-:W3:Y:S04]  /*0470*/  LDG.E.64 R30, desc[UR4][R30.64] ;  /* 0x000000041e1e7981 */ /* 0x000ee8000c1e1b00 */
[----:B------:R-:W3:Y:S01]  /*0480*/  LDG.E.64 R32, desc[UR4][R32.64] ;  /* 0x0000000420207981 */ /* 0x000ee2000c1e1b00 */
[----:B------:R-:W-:-:S04]  /*0490*/  IADD3 R27, PT, PT, R27, 0x8, RZ ;  /* 0x000000081b1b7810 */ /* 0x000fc80007ffe0ff */
[----:B------:R-:W-:Y:S02]  /*04a0*/  ISETP.NE.AND P0, PT, R27, RZ, PT ;  /* 0x000000ff1b00720c */ /* 0x000fe40003f05270 */
[C---:B------:R-:W-:Y:S02]  /*04b0*/  LEA R0, R9.reuse, R0, 0x3 ;  /* 0x0000000009007211 */ /* 0x040fe400078e18ff */
[----:B------:R-:W-:Y:S01]  /*04c0*/  LEA R28, R9, R28, 0x3 ;  /* 0x0000001c091c7211 */ /* 0x000fe200078e18ff */
[----:B--2---:R-:W-:-:S08]  /*04d0*/  DFMA R18, -R18, R10, R22 ;  /* 0x0000000a1212722b */ /* 0x004fd00000000116 */
[----:B---3--:R-:W-:Y:S01]  /*04e0*/  DFMA R18, -R30, R32, R18 ;  /* 0x000000201e12722b */ /* 0x008fe20000000112 */
[----:B------:R-:W-:Y:S10]  /*04f0*/  @P0 BRA `(.L_x_3) ;  /* 0xfffffffc00440947 */ /* 0x000ff4000383ffff */
[----:B------:R-:W-:-:S07]  /*0500*/  MOV R0, R26 ;  /* 0x0000001a00007202 */ /* 0x000fce0000000f00 */
.L_x_2:
[----:B------:R-:W-:-:S13]  /*0510*/  LOP3.LUT P0, RZ, R3, 0x4, RZ, 0xc0, !PT ;  /* 0x0000000403ff7812 */ /* 0x000fda000780c0ff */
[----:B------:R-:W-:Y:S05]  /*0520*/  @!P0 BRA `(.L_x_1) ;  /* 0x0000000000608947 */ /* 0x000fea0003800000 */
[----:B------:R-:W0:Y:S01]  /*0530*/  LDC.64 R26, c[0x0][0x388] ;  /* 0x0000e200ff1a7b82 */ /* 0x000e220000000a00 */
[CC--:B------:R-:W-:Y:S02]  /*0540*/  IMAD R11, R0.reuse, R9.reuse, R3 ;  /* 0x00000009000b7224 */ /* 0x0c0fe400078e0203 */
[----:B------:R-:W-:-:S05]  /*0550*/  IMAD R13, R0, R9, R2 ;  /* 0x00000009000d7224 */ /* 0x000fca00078e0202 */
[----:B------:R-:W1:Y:S01]  /*0560*/  LDC.64 R28, c[0x0][0x398] ;  /* 0x0000e600ff1c7b82 */ /* 0x000e620000000a00 */
[----:B0-----:R-:W-:-:S05]  /*0570*/  IMAD.WIDE R26, R11, 0x8, R26 ;  /* 0x000000080b1a7825 */ /* 0x001fca00078e021a */
[----:B------:R0:W2:Y:S01]  /*0580*/  LDG.E.64 R22, desc[UR4][R26.64] ;  /* 0x000000041a167981 */ /* 0x0000a2000c1e1b00 */
[----:B-1----:R-:W-:-:S05]  /*0590*/  IMAD.WIDE R28, R13, 0x8, R28 ;  /* 0x000000080d1c7825 */ /* 0x002fca00078e021c */
[----:B------:R1:W2:Y:S01]  /*05a0*/  LDG.E.64 R24, desc[UR4][R28.64] ;  /* 0x000000041c187981 */ /* 0x0002a2000c1e1b00 */
[----:B------:R-:W-:-:S04]  /*05b0*/  IMAD.WIDE R32, R9, 0x8, R26 ;  /* 0x0000000809207825 */ /* 0x000fc800078e021a */
[C---:B------:R-:W-:Y:S01]  /*05c0*/  IMAD.WIDE R30, R9.reuse, 0x8, R28 ;  /* 0x00000008091e7825 */ /* 0x040fe200078e021c */
[----:B------:R-:W3:Y:S04]  /*05d0*/  LDG.E.64 R12, desc[UR4][R32.64] ;  /* 0x00000004200c7981 */ /* 0x000ee8000c1e1b00 */
[----:B------:R-:W3:Y:S01]  /*05e0*/  LDG.E.64 R14, desc[UR4][R30.64] ;  /* 0x000000041e0e7981 */ /* 0x000ee2000c1e1b00 */
[----:B------:R-:W-:-:S04]  /*05f0*/  IMAD.WIDE R16, R9, 0x8, R32 ;  /* 0x0000000809107825 */ /* 0x000fc800078e0220 */
[----:B------:R-:W-:-:S04]  /*0600*/  IMAD.WIDE R10, R9, 0x8, R30 ;  /* 0x00000008090a7825 */ /* 0x000fc800078e021e */
[----:B0-----:R-:W-:-:S04]  /*0610*/  IMAD.WIDE R26, R9, 0x8, R16 ;  /* 0x00000008091a7825 */ /* 0x001fc800078e0210 */
[----:B-1----:R-:W-:Y:S02]  /*0620*/  IMAD.WIDE R28, R9, 0x8, R10 ;  /* 0x00000008091c7825 */ /* 0x002fe400078e020a */
[----:B------:R-:W4:Y:S04]  /*0630*/  LDG.E.64 R26, desc[UR4][R26.64] ;  /* 0x000000041a1a7981 */ /* 0x000f28000c1e1b00 */
[----:B------:R-:W4:Y:S01]  /*0640*/  LDG.E.64 R28, desc[UR4][R28.64] ;  /* 0x000000041c1c7981 */ /* 0x000f22000c1e1b00 */
[----:B--2--5:R-:W-:-:S03]  /*0650*/  DFMA R24, -R22, R24, R18 ;  /* 0x000000181618722b */ /* 0x024fc60000000112 */
[----:B------:R-:W2:Y:S04]  /*0660*/  LDG.E.64 R22, desc[UR4][R16.64] ;  /* 0x0000000410167981 */ /* 0x000ea8000c1e1b00 */
[----:B------:R-:W2:Y:S01]  /*0670*/  LDG.E.64 R18, desc[UR4][R10.64] ;  /* 0x000000040a127981 */ /* 0x000ea2000c1e1b00 */
[----:B---3--:R-:W-:-:S08]  /*0680*/  DFMA R12, -R12, R14, R24 ;  /* 0x0000000e0c0c722b */ /* 0x008fd00000000118 */
[----:B--2---:R-:W-:-:S08]  /*0690*/  DFMA R18, -R22, R18, R12 ;  /* 0x000000121612722b */ /* 0x004fd0000000010c */
[----:B----4-:R-:W-:-:S11]  /*06a0*/  DFMA R18, -R26, R28, R18 ;  /* 0x0000001c1a12722b */ /* 0x010fd60000000112 */
.L_x_1:
[----:B------:R-:W0:Y:S01]  /*06b0*/  LDC.64 R14, c[0x0][0x388] ;  /* 0x0000e200ff0e7b82 */ /* 0x000e220000000a00 */
[----:B------:R-:W-:-:S04]  /*06c0*/  IMAD R9, R3, R9, R3 ;  /* 0x0000000903097224 */ /* 0x000fc800078e0203 */
[----:B0-----:R-:W-:-:S06]  /*06d0*/  IMAD.WIDE R14, R9, 0x8, R14 ;  /* 0x00000008090e7825 */ /* 0x001fcc00078e020e */
[----:B------:R-:W2:Y:S01]  /*06e0*/  LDG.E.64 R14, desc[UR4][R14.64] ;  /* 0x000000040e0e7981 */ /* 0x000ea2000c1e1b00 */
[----:B------:R-:W-:Y:S01]  /*06f0*/  MOV R10, 0x1 ;  /* 0x00000001000a7802 */ /* 0x000fe20000000f00 */
[----:B------:R-:W-:Y:S01]  /*0700*/  BSSY.RECONVERGENT B0, `(.L_x_4) ;  /* 0x0000012000007945 */ /* 0x000fe20003800200 */
[----:B-----5:R-:W-:Y:S01]  /*0710*/  FSETP.GEU.AND P1, PT, |R19|, 6.5827683646048100446e-37, PT ;  /* 0x036000001300780b */ /* 0x020fe20003f2e200 */
[----:B--2---:R-:W0:Y:S03]  /*0720*/  MUFU.RCP64H R11, R15 ;  /* 0x0000000f000b7308 */ /* 0x004e260000001800 */
[----:B0-----:R-:W-:-:S08]  /*0730*/  DFMA R12, -R14, R10, 1 ;  /* 0x3ff000000e0c742b */ /* 0x001fd0000000010a */
[----:B------:R-:W-:-:S08]  /*0740*/  DFMA R12, R12, R12, R12 ;  /* 0x0000000c0c0c722b */ /* 0x000fd0000000000c */
[----:B------:R-:W-:-:S08]  /*0750*/  DFMA R12, R10, R12, R10 ;  /* 0x0000000c0a0c722b */ /* 0x000fd0000000000a */
[----:B------:R-:W-:-:S08]  /*0760*/  DFMA R10, -R14, R12, 1 ;  /* 0x3ff000000e0a742b */ /* 0x000fd0000000010c */
[----:B------:R-:W-:-:S08]  /*0770*/  DFMA R10, R12, R10, R12 ;  /* 0x0000000a0c0a722b */ /* 0x000fd0000000000c */
[----:B------:R-:W-:-:S08]  /*0780*/  DMUL R12, R10, R18 ;  /* 0x000000120a0c7228 */ /* 0x000fd00000000000 */
[----:B------:R-:W-:-:S08]  /*0790*/  DFMA R16, -R14, R12, R18 ;  /* 0x0000000c0e10722b */ /* 0x000fd00000000112 */
[----:B------:R-:W-:-:S10]  /*07a0*/  DFMA R12, R10, R16, R12 ;  /* 0x000000100a0c722b */ /* 0x000fd4000000000c */
[----:B------:R-:W-:-:S05]  /*07b0*/  FFMA R0, RZ, R15, R13 ;  /* 0x0000000fff007223 */ /* 0x000fca000000000d */
[----:B------:R-:W-:-:S13]  /*07c0*/  FSETP.GT.AND P0, PT, |R0|, 1.469367938527859385e-39, PT ;  /* 0x001000000000780b */ /* 0x000fda0003f04200 */
[----:B------:R-:W-:Y:S05]  /*07d0*/  @P0 BRA P1, `(.L_x_5) ;  /* 0x0000000000100947 */ /* 0x000fea0000800000 */
[----:B------:R-:W-:Y:S02]  /*07e0*/  MOV R10, R18 ;  /* 0x00000012000a7202 */ /* 0x000fe40000000f00 */
[----:B------:R-:W-:Y:S02]  /*07f0*/  MOV R11, R19 ;  /* 0x00000013000b7202 */ /* 0x000fe40000000f00 */
[----:B------:R-:W-:-:S07]  /*0800*/  MOV R0, 0x820 ;  /* 0x0000082000007802 */ /* 0x000fce0000000f00 */
[----:B------:R-:W-:Y:S05]  /*0810*/  CALL.REL.NOINC `($__internal_0_$__cuda_sm20_div_rn_f64_full) ;  /* 0x00000018003c7944 */ /* 0x000fea0003c00000 */
.L_x_5:
[----:B------:R-:W-:Y:S05]  /*0820*/  BSYNC.RECONVERGENT B0 ;  /* 0x0000000000007941 */ /* 0x000fea0003800200 */
.L_x_4:
[----:B------:R-:W0:Y:S08]  /*0830*/  LDC.64 R10, c[0x0][0x398] ;  /* 0x0000e600ff0a7b82 */ /* 0x000e300000000a00 */
[----:B------:R-:W1:Y:S01]  /*0840*/  LDC R27, c[0x0][0x380] ;  /* 0x0000e000ff1b7b82 */ /* 0x000e620000000800 */
[----:B0-----:R-:W-:-:S05]  /*0850*/  IMAD.WIDE R8, R8, 0x8, R10 ;  /* 0x0000000808087825 */ /* 0x001fca00078e020a */
[----:B------:R0:W-:Y:S01]  /*0860*/  STG.E.64 desc[UR4][R8.64], R12 ;  /* 0x0000000c08007986 */ /* 0x0001e2000c101b04 */
[----:B-1----:R-:W-:-:S05]  /*0870*/  IMAD.WIDE R20, R27, 0x8, R20 ;  /* 0x000000081b147825 */ /* 0x002fca00078e0214 */
[----:B------:R0:W5:Y:S01]  /*0880*/  LDG.E.64 R14, desc[UR4][R20.64] ;  /* 0x00000004140e7981 */ /* 0x000162000c1e1b00 */
[C---:B------:R-:W-:Y:S01]  /*0890*/  ISETP.GE.U32.AND P0, PT, R3.reuse, 0x7, PT ;  /* 0x000000070300780c */ /* 0x040fe20003f06070 */
[----:B------:R-:W-:Y:S01]  /*08a0*/  VIADD R0, R3, 0x1 ;  /* 0x0000000103007836 */ /* 0x000fe20000000000 */
[----:B------:R-:W-:-:S11]  /*08b0*/  MOV R26, RZ ;  /* 0x000000ff001a7202 */ /* 0x000fd60000000f00 */
[----:B0-----:R-:W-:Y:S05]  /*08c0*/  @!P0 BRA `(.L_x_6) ;  /* 0x0000000000c48947 */ /* 0x001fea0003800000 */
[----:B------:R-:W-:-:S07]  /*08d0*/  HFMA2 R26, -RZ, RZ, 0, 0 ;  /* 0x00000000ff1a7431 */ /* 0x000fce00000001ff */
.L_x_7:
[----:B------:R-:W0:Y:S01]  /*08e0*/  LDC.64 R28, c[0x0][0x388] ;  /* 0x0000e200ff1c7b82 */ /* 0x000e220000000a00 */
[CC--:B------:R-:W-:Y:S02]  /*08f0*/  IMAD R35, R26.reuse, R27.reuse, R2 ;  /* 0x0000001b1a237224 */ /* 0x0c0fe400078e0202 */
[----:B------:R-:W-:Y:S02]  /*0900*/  IMAD R13, R26, R27, R0 ;  /* 0x0000001b1a0d7224 */ /* 0x000fe400078e0200 */
[----:B------:R-:W-:-:S05]  /*0910*/  IMAD.WIDE R34, R35, 0x8, R10 ;  /* 0x0000000823227825 */ /* 0x000fca00078e020a */
[----:B------:R1:W2:Y:S01]  /*0920*/  LDG.E.64 R16, desc[UR4][R34.64] ;  /* 0x0000000422107981 */ /* 0x0002a2000c1e1b00 */
[----:B------:R-:W-:-:S05]  /*0930*/  IMAD.WIDE R32, R27, 0x8, R34 ;  /* 0x000000081b207825 */ /* 0x000fca00078e0222 */
[----:B------:R-:W3:Y:S01]  /*0940*/  LDG.E.64 R18, desc[UR4][R32.64] ;  /* 0x0000000420127981 */ /* 0x000ee2000c1e1b00 */
[----:B0-----:R-:W-:-:S05]  /*0950*/  IMAD.WIDE R28, R13, 0x8, R28 ;  /* 0x000000080d1c7825 */ /* 0x001fca00078e021c */
[----:B------:R-:W2:Y:S01]  /*0960*/  LDG.E.64 R22, desc[UR4][R28.64] ;  /* 0x000000041c167981 */ /* 0x000ea2000c1e1b00 */
[----:B------:R-:W-:-:S05]  /*0970*/  IMAD.WIDE R30, R27, 0x8, R28 ;  /* 0x000000081b1e7825 */ /* 0x000fca00078e021c */
[----:B------:R-:W3:Y:S01]  /*0980*/  LDG.E.64 R12, desc[UR4][R30.64] ;  /* 0x000000041e0c7981 */ /* 0x000ee2000c1e1b00 */
[----:B------:R-:W-:-:S04]  /*0990*/  IMAD.WIDE R24, R27, 0x8, R32 ;  /* 0x000000081b187825 */ /* 0x000fc800078e0220 */
[----:B------:R-:W-:-:S04]  /*09a0*/  IMAD.WIDE R36, R27, 0x8, R30 ;  /* 0x000000081b247825 */ /* 0x000fc800078e021e */
[C---:B-1----:R-:W-:Y:S01]  /*09b0*/  IMAD.WIDE R34, R27.reuse, 0x8, R36 ;  /* 0x000000081b227825 */ /* 0x042fe200078e0224 */
[----:B--2--5:R-:W-:Y:S01]  /*09c0*/  DFMA R14, -R22, R16, R14 ;  /* 0x00000010160e722b */ /* 0x024fe2000000010e */
[----:B------:R-:W2:Y:S02]  /*09d0*/  LDG.E.64 R16, desc[UR4][R36.64] ;  /* 0x0000000424107981 */ /* 0x000ea4000c1e1b00 */
[----:B------:R-:W-:-:S05]  /*09e0*/  IMAD.WIDE R22, R27, 0x8, R24 ;  /* 0x000000081b167825 */ /* 0x000fca00078e0218 */
[----:B---3--:R-:W-:Y:S01]  /*09f0*/  DFMA R18, -R12, R18, R14 ;  /* 0x000000120c12722b */ /* 0x008fe2000000010e */
[----:B------:R-:W3:Y:S04]  /*0a00*/  LDG.E.64 R28, desc[UR4][R22.64] ;  /* 0x00000004161c7981 */ /* 0x000ee8000c1e1b00 */
[----:B------:R-:W2:Y:S04]  /*0a10*/  LDG.E.64 R14, desc[UR4][R24.64] ;  /* 0x00000004180e7981 */ /* 0x000ea8000c1e1b00 */
[----:B------:R-:W3:Y:S01]  /*0a20*/  LDG.E.64 R12, desc[UR4][R34.64] ;  /* 0x00000004220c7981 */ /* 0x000ee2000c1e1b00 */
[----:B------:R-:W-:-:S04]  /*0a30*/  IMAD.WIDE R32, R27, 0x8, R22 ;  /* 0x000000081b207825 */ /* 0x000fc800078e0216 */
[----:B------:R-:W-:-:S05]  /*0a40*/  IMAD.WIDE R30, R27, 0x8, R34 ;  /* 0x000000081b1e7825 */ /* 0x000fca00078e0222 */
[----:B------:R-:W4:Y:S01]  /*0a50*/  LDG.E.64 R24, desc[UR4][R30.64] ;  /* 0x000000041e187981 */ /* 0x000f22000c1e1b00 */
[----:B--2---:R-:W-:Y:S01]  /*0a60*/  DFMA R14, -R16, R14, R18 ;  /* 0x0000000e100e722b */ /* 0x004fe20000000112 */
[----:B------:R-:W-:-:S05]  /*0a70*/  IMAD.WIDE R16, R27, 0x8, R30 ;  /* 0x000000081b107825 */ /* 0x000fca00078e021e */
[----:B------:R-:W2:Y:S02]  /*0a80*/  LDG.E.64 R22, desc[UR4][R16.64] ;  /* 0x0000000410167981 */ /* 0x000ea4000c1e1b00 */
[----:B---3--:R-:W-:Y:S02]  /*0a90*/  DFMA R28, -R12, R28, R14 ;  /* 0x0000001c0c1c722b */ /* 0x008fe4000000010e */
[----:B------:R-:W4:Y:S01]  /*0aa0*/  LDG.E.64 R12, desc[UR4][R32.64] ;  /* 0x00000004200c7981 */ /* 0x000f22000c1e1b00 */
[----:B------:R-:W-:-:S05]  /*0ab0*/  IMAD.WIDE R14, R27, 0x8, R32 ;  /* 0x000000081b0e7825 */ /* 0x000fca00078e0220 */
[----:B------:R-:W2:Y:S01]  /*0ac0*/  LDG.E.64 R18, desc[UR4][R14.64] ;  /* 0x000000040e127981 */ /* 0x000ea2000c1e1b00 */
[----:B----4-:R-:W-:Y:S01]  /*0ad0*/  DFMA R12, -R24, R12, R28 ;  /* 0x0000000c180c722b */ /* 0x010fe2000000011c */
[----:B------:R-:W-:-:S04]  /*0ae0*/  IMAD.WIDE R24, R27, 0x8, R14 ;  /* 0x000000081b187825 */ /* 0x000fc800078e020e */
[----:B------:R-:W-:-:S03]  /*0af0*/  IMAD.WIDE R28, R27, 0x8, R16 ;  /* 0x000000081b1c7825 */ /* 0x000fc600078e0210 */
[----:B--2---:R-:W-:Y:S02]  /*0b00*/  DFMA R22, -R22, R18, R12 ;  /* 0x000000121616722b */ /* 0x004fe4000000010c */
[----:B------:R-:W2:Y:S01]  /*0b10*/  LDG.E.64 R12, desc[UR4][R24.64] ;  /* 0x00000004180c7981 */ /* 0x000ea2000c1e1b00 */
[----:B------:R-:W-:-:S03]  /*0b20*/  IMAD.WIDE R30, R27, 0x8, R24 ;  /* 0x000000081b1e7825 */ /* 0x000fc600078e0218 */
[----:B------:R-:W2:Y:S01]  /*0b30*/  LDG.E.64 R18, desc[UR4][R28.64] ;  /* 0x000000041c127981 */ /* 0x000ea2000c1e1b00 */
[----:B------:R-:W-:-:S03]  /*0b40*/  IMAD.WIDE R32, R27, 0x8, R28 ;  /* 0x000000081b207825 */ /* 0x000fc600078e021c */
[----:B------:R-:W3:Y:S04]  /*0b50*/  LDG.E.64 R30, desc[UR4][R30.64] ;  /* 0x000000041e1e7981 */ /* 0x000ee8000c1e1b00 */
[----:B------:R-:W3:Y:S01]  /*0b60*/  LDG.E.64 R32, desc[UR4][R32.64] ;  /* 0x0000000420207981 */ /* 0x000ee2000c1e1b00 */
[----:B------:R-:W-:Y:S02]  /*0b70*/  LOP3.LUT R17, R4, 0x7ffffff8, RZ, 0xc0, !PT ;  /* 0x7ffffff804117812 */ /* 0x000fe400078ec0ff */
[----:B------:R-:W-:-:S04]  /*0b80*/  IADD3 R26, PT, PT, R26, 0x8, RZ ;  /* 0x000000081a1a7810 */ /* 0x000fc80007ffe0ff */
[----:B------:R-:W-:Y:S01]  /*0b90*/  ISETP.NE.AND P0, PT, R26, R17, PT ;  /* 0x000000111a00720c */ /* 0x000fe20003f05270 */
[----:B--2---:R-:W-:-:S08]  /*0ba0*/  DFMA R12, -R18, R12, R22 ;  /* 0x0000000c120c722b */ /* 0x004fd00000000116 */
[----:B---3--:R-:W-:-:S04]  /*0bb0*/  DFMA R14, -R32, R30, R12 ;  /* 0x0000001e200e722b */ /* 0x008fc8000000010c */
[----:B------:R-:W-:Y:S07]  /*0bc0*/  @P0 BRA `(.L_x_7) ;  /* 0xfffffffc00440947 */ /* 0x000fee000383ffff */
[----:B------:R-:W-:-:S07]  /*0bd0*/  MOV R26, R17 ;  /* 0x00000011001a7202 */ /* 0x000fce0000000f00 */
.L_x_6:
[----:B------:R-:W-:-:S13]  /*0be0*/  LOP3.LUT P0, RZ, R4, 0x7, RZ, 0xc0, !PT ;  /* 0x0000000704ff7812 */ /* 0x000fda000780c0ff */
[----:B------:R-:W-:Y:S05]  /*0bf0*/  @!P0 BRA `(.L_x_8) ;  /* 0x00000000008c8947 */ /* 0x000fea0003800000 */
[----:B------:R-:W-:-:S04]  /*0c00*/  LOP3.LUT R12, R7, 0x1, RZ, 0xc0, !PT ;  /* 0x00000001070c7812 */ /* 0x000fc800078ec0ff */
[----:B------:R-:W-:-:S13]  /*0c10*/  ISETP.NE.U32.AND P0, PT, R12, 0x1, PT ;  /* 0x000000010c00780c */ /* 0x000fda0003f05070 */
[----:B------:R-:W-:Y:S05]  /*0c20*/  @P0 BRA `(.L_x_9) ;  /* 0x0000000000600947 */ /* 0x000fea0003800000 */
[----:B------:R-:W0:Y:S01]  /*0c30*/  LDC.64 R32, c[0x0][0x388] ;  /* 0x0000e200ff207b82 */ /* 0x000e220000000a00 */
[CC--:B------:R-:W-:Y:S02]  /*0c40*/  IMAD R35, R26.reuse, R27.reuse, R2 ;  /* 0x0000001b1a237224 */ /* 0x0c0fe400078e0202 */
[----:B------:R-:W-:Y:S02]  /*0c50*/  IMAD R13, R26, R27, R0 ;  /* 0x0000001b1a0d7224 */ /* 0x000fe400078e0200 */
[----:B------:R-:W-:-:S05]  /*0c60*/  IMAD.WIDE R34, R35, 0x8, R10 ;  /* 0x0000000823227825 */ /* 0x000fca00078e020a */
[----:B------:R-:W2:Y:S01]  /*0c70*/  LDG.E.64 R24, desc[UR4][R34.64] ;  /* 0x0000000422187981 */ /* 0x000ea2000c1e1b00 */
[----:B0-----:R-:W-:-:S05]  /*0c80*/  IMAD.WIDE R32, R13, 0x8, R32 ;  /* 0x000000080d207825 */ /* 0x001fca00078e0220 */
[----:B------:R0:W2:Y:S01]  /*0c90*/  LDG.E.64 R28, desc[UR4][R32.64] ;  /* 0x00000004201c7981 */ /* 0x0000a2000c1e1b00 */
[----:B------:R-:W-:-:S04]  /*0ca0*/  IMAD.WIDE R12, R27, 0x8, R34 ;  /* 0x000000081b0c7825 */ /* 0x000fc800078e0222 */
[C---:B------:R-:W-:Y:S01]  /*0cb0*/  IMAD.WIDE R22, R27.reuse, 0x8, R32 ;  /* 0x000000081b167825 */ /* 0x040fe200078e0220 */
[----:B------:R-:W3:Y:S04]  /*0cc0*/  LDG.E.64 R16, desc[UR4][R12.64] ;  /* 0x000000040c107981 */ /* 0x000ee8000c1e1b00 */
[----:B------:R-:W3:Y:S01]  /*0cd0*/  LDG.E.64 R18, desc[UR4][R22.64] ;  /* 0x0000000416127981 */ /* 0x000ee2000c1e1b00 */
[----:B------:R-:W-:-:S04]  /*0ce0*/  IMAD.WIDE R30, R27, 0x8, R22 ;  /* 0x000000081b1e7825 */ /* 0x000fc800078e0216 */
[----:B0-----:R-:W-:-:S06]  /*0cf0*/  IMAD.WIDE R32, R27, 0x8, R30 ;  /* 0x000000081b207825 */ /* 0x001fcc00078e021e */
[----:B------:R-:W4:Y:S01]  /*0d00*/  LDG.E.64 R32, desc[UR4][R32.64] ;  /* 0x0000000420207981 */ /* 0x000f22000c1e1b00 */
[----:B--2--5:R-:W-:Y:S01]  /*0d10*/  DFMA R24, -R28, R24, R14 ;  /* 0x000000181c18722b */ /* 0x024fe2000000010e */
[----:B------:R-:W-:-:S05]  /*0d20*/  IMAD.WIDE R28, R27, 0x8, R12 ;  /* 0x000000081b1c7825 */ /* 0x000fca00078e020c */
[----:B------:R-:W2:Y:S02]  /*0d30*/  LDG.E.64 R14, desc[UR4][R28.64] ;  /* 0x000000041c0e7981 */ /* 0x000ea4000c1e1b00 */
[----:B---3--:R-:W-:Y:S02]  /*0d40*/  DFMA R18, -R18, R16, R24 ;  /* 0x000000101212722b */ /* 0x008fe40000000118 */
[----:B------:R-:W2:Y:S01]  /*0d50*/  LDG.E.64 R16, desc[UR4][R30.64] ;  /* 0x000000041e107981 */ /* 0x000ea2000c1e1b00 */
[----:B------:R-:W-:-:S06]  /*0d60*/  IMAD.WIDE R24, R27, 0x8, R28 ;  /* 0x000000081b187825 */ /* 0x000fcc00078e021c */
[----:B------:R-:W4:Y:S01]  /*0d70*/  LDG.E.64 R24, desc[UR4][R24.64] ;  /* 0x0000000418187981 */ /* 0x000f22000c1e1b00 */
[----:B------:R-:W-:Y:S01]  /*0d80*/  IADD3 R26, PT, PT, R26, 0x4, RZ ;  /* 0x000000041a1a7810 */ /* 0x000fe20007ffe0ff */
[----:B--2---:R-:W-:-:S08]  /*0d90*/  DFMA R14, -R16, R14, R18 ;  /* 0x0000000e100e722b */ /* 0x004fd00000000112 */
[----:B----4-:R-:W-:-:S11]  /*0da0*/  DFMA R14, -R32, R24, R14 ;  /* 0x00000018200e722b */ /* 0x010fd6000000010e */
.L_x_9:
[----:B------:R-:W0:Y:S01]  /*0db0*/  LDC.64 R12, c[0x0][0x388] ;  /* 0x0000e200ff0c7b82 */ /* 0x000e220000000a00 */
[CC--:B------:R-:W-:Y:S02]  /*0dc0*/  IMAD R19, R26.reuse, R27.reuse, R2 ;  /* 0x0000001b1a137224 */ /* 0x0c0fe400078e0202 */
[----:B------:R-:W-:Y:S02]  /*0dd0*/  IMAD R17, R26, R27, R0 ;  /* 0x0000001b1a117224 */ /* 0x000fe400078e0200 */
[----:B------:R-:W-:-:S06]  /*0de0*/  IMAD.WIDE R10, R19, 0x8, R10 ;  /* 0x00000008130a7825 */ /* 0x000fcc00078e020a */
[----:B------:R-:W2:Y:S01]  /*0df0*/  LDG.E.64 R10, desc[UR4][R10.64] ;  /* 0x000000040a0a7981 */ /* 0x000ea2000c1e1b00 */
[----:B0-----:R-:W-:-:S06]  /*0e00*/  IMAD.WIDE R12, R17, 0x8, R12 ;  /* 0x00000008110c7825 */ /* 0x001fcc00078e020c */
[----:B------:R-:W2:Y:S02]  /*0e10*/  LDG.E.64 R12, desc[UR4][R12.64] ;  /* 0x000000040c0c7981 */ /* 0x000ea4000c1e1b00 */
[----:B--2--5:R-:W-:-:S11]  /*0e20*/  DFMA R14, -R12, R10, R14 ;  /* 0x0000000a0c0e722b */ /* 0x024fd6000000010e */
.L_x_8:
[----:B------:R-:W0:Y:S01]  /*0e30*/  LDC.64 R16, c[0x0][0x388] ;  /* 0x0000e200ff107b82 */ /* 0x000e220000000a00 */
[----:B------:R-:W-:-:S05]  /*0e40*/  IMAD R22, R3, R27, R27 ;  /* 0x0000001b03167224 */ /* 0x000fca00078e021b */
[----:B------:R-:W-:-:S05]  /*0e50*/  IADD3 R11, PT, PT, R0, R22, RZ ;  /* 0x00000016000b7210 */ /* 0x000fca0007ffe0ff */
        /* <DEDUP_REMOVED lines=19> */
[----:B------:R-:W-:Y:S02]  /*0f90*/  MOV R14, R16 ;  /* 0x00000010000e7202 */ /* 0x000fe40000000f00 */
[----:B------:R-:W-:Y:S02]  /*0fa0*/  MOV R15, R17 ;  /* 0x00000011000f7202 */ /* 0x000fe40000000f00 */
[----:B------:R-:W-:-:S07]  /*0fb0*/  MOV R0, 0xfd0 ;  /* 0x00000fd000007802 */ /* 0x000fce0000000f00 */
[----:B------:R-:W-:Y:S05]  /*0fc0*/  CALL.REL.NOINC `($__internal_0_$__cuda_sm20_div_rn_f64_full) ;  /* 0x0000001000507944 */ /* 0x000fea0003c00000 */
.L_x_11:
[----:B------:R-:W-:Y:S05]  /*0fd0*/  BSYNC.RECONVERGENT B0 ;  /* 0x0000000000007941 */ /* 0x000fea0003800200 */
.L_x_10:
[----:B------:R-:W0:Y:S02]  /*0fe0*/  LDC R23, c[0x0][0x380] ;  /* 0x0000e000ff177b82 */ /* 0x000e240000000800 */
[----:B0-----:R-:W-:-:S04]  /*0ff0*/  IMAD.WIDE R8, R23, 0x8, R8 ;  /* 0x0000000817087825 */ /* 0x001fc800078e0208 */
[----:B------:R-:W-:Y:S01]  /*1000*/  IMAD.WIDE R20, R23, 0x8, R20 ;  /* 0x0000000817147825 */ /* 0x000fe200078e0214 */
[----:B------:R0:W-:Y:S04]  /*1010*/  STG.E.64 desc[UR4][R8.64], R12 ;  /* 0x0000000c08007986 */ /* 0x0001e8000c101b04 */
[----:B------:R0:W5:Y:S01]  /*1020*/  LDG.E.64 R10, desc[UR4][R20.64] ;  /* 0x00000004140a7981 */ /* 0x000162000c1e1b00 */
[----:B------:R-:W-:Y:S01]  /*1030*/  ISETP.GE.U32.AND P0, PT, R4, 0x7, PT ;  /* 0x000000070400780c */ /* 0x000fe20003f06070 */
[----:B------:R-:W-:Y:S01]  /*1040*/  IMAD.MOV.U32 R4, RZ, RZ, RZ ;  /* 0x000000ffff047224 */ /* 0x000fe200078e00ff */
[----:B------:R-:W-:-:S11]  /*1050*/  IADD3 R0, PT, PT, R3, 0x2, RZ ;  /* 0x0000000203007810 */ /* 0x000fd60007ffe0ff */
[----:B0-----:R-:W-:Y:S05]  /*1060*/  @!P0 BRA `(.L_x_12) ;  /* 0x0000000000c88947 */ /* 0x001fea0003800000 */
[----:B------:R-:W-:-:S07]  /*1070*/  MOV R4, RZ ;  /* 0x000000ff00047202 */ /* 0x000fce0000000f00 */
.L_x_13:
[----:B------:R-:W0:Y:S01]  /*1080*/  LDC.64 R30, c[0x0][0x388] ;  /* 0x0000e200ff1e7b82 */ /* 0x000e220000000a00 */
[CC--:B------:R-:W-:Y:S02]  /*1090*/  IMAD R13, R4.reuse, R23.reuse, R0 ;  /* 0x00000017040d7224 */ /* 0x0c0fe400078e0200 */
[----:B------:R-:W-:-:S05]  /*10a0*/  IMAD R15, R4, R23, R2 ;  /* 0x00000017040f7224 */ /* 0x000fca00078e0202 */
        /* <DEDUP_REMOVED lines=14> */
[----:B---3--:R-:W-:Y:S01]  /*1190*/  DFMA R16, -R12, R16, R10 ;  /* 0x000000100c10722b */ /* 0x008fe2000000010a */
        /* <DEDUP_REMOVED lines=31> */
.L_x_12:
[----:B------:R-:W-:-:S13]  /*1390*/  LOP3.LUT P0, RZ, R5, 0x6, RZ, 0xc0, !PT ;  /* 0x0000000605ff7812 */ /* 0x000fda000780c0ff */
[----:B------:R-:W-:Y:S05]  /*13a0*/  @!P0 BRA `(.L_x_14) ;  /* 0x0000000000a88947 */ /* 0x000fea0003800000 */
[----:B------:R-:W-:-:S04]  /*13b0*/  LOP3.LUT R12, R7, 0x1, RZ, 0xc0, !PT ;  /* 0x00000001070c7812 */ /* 0x000fc800078ec0ff */
[----:B------:R-:W-:-:S13]  /*13c0*/  ISETP.NE.U32.AND P0, PT, R12, 0x1, PT ;  /* 0x000000010c00780c */ /* 0x000fda0003f05070 */
[----:B------:R-:W-:Y:S05]  /*13d0*/  @P0 BRA `(.L_x_15) ;  /* 0x0000000000640947 */ /* 0x000fea0003800000 */
        /* <DEDUP_REMOVED lines=16> */
[C---:B------:R-:W-:Y:S02]  /*14e0*/  IMAD.WIDE R26, R23.reuse, 0x8, R18 ;  /* 0x00000008171a7825 */ /* 0x040fe400078e0212 */
[----:B------:R-:W2:Y:S05]  /*14f0*/  LDG.E.64 R10, desc[UR4][R28.64] ;  /* 0x000000041c0a7981 */ /* 0x000eaa000c1e1b00 */
[----:B---3--:R-:W-:Y:S01]  /*1500*/  DFMA R16, -R14, R16, R24 ;  /* 0x000000100e10722b */ /* 0x008fe20000000118 */
[----:B------:R-:W2:Y:S01]  /*1510*/  LDG.E.64 R14, desc[UR4][R26.64] ;  /* 0x000000041a0e7981 */ /* 0x000ea2000c1e1b00 */
[----:B------:R-:W-:-:S06]  /*1520*/  IMAD.WIDE R24, R23, 0x8, R26 ;  /* 0x0000000817187825 */ /* 0x000fcc00078e021a */
[----:B------:R-:W4:Y:S01]  /*1530*/  LDG.E.64 R24, desc[UR4][R24.64] ;  /* 0x0000000418187981 */ /* 0x000f22000c1e1b00 */
[----:B------:R-:W-:Y:S01]  /*1540*/  IADD3 R4, PT, PT, R4, 0x4, RZ ;  /* 0x0000000404047810 */ /* 0x000fe20007ffe0ff */
[----:B--2---:R-:W-:-:S08]  /*1550*/  DFMA R10, -R14, R10, R16 ;  /* 0x0000000a0e0a722b */ /* 0x004fd00000000110 */
[----:B----4-:R-:W-:-:S11]  /*1560*/  DFMA R10, -R24, R30, R10 ;  /* 0x0000001e180a722b */ /* 0x010fd6000000010a */
.L_x_15:
[----:B------:R-:W0:Y:S01]  /*1570*/  LDC.64 R26, c[0x0][0x388] ;  /* 0x0000e200ff1a7b82 */ /* 0x000e220000000a00 */
[CC--:B------:R-:W-:Y:S02]  /*1580*/  IMAD R13, R4.reuse, R23.reuse, R0 ;  /* 0x00000017040d7224 */ /* 0x0c0fe400078e0200 */
[----:B------:R-:W-:-:S05]  /*1590*/  IMAD R15, R4, R23, R2 ;  /* 0x00000017040f7224 */ /* 0x000fca00078e0202 */
[----:B------:R-:W1:Y:S01]  /*15a0*/  LDC.64 R24, c[0x0][0x398] ;  /* 0x0000e600ff187b82 */ /* 0x000e620000000a00 */
[----:B0-----:R-:W-:-:S05]  /*15b0*/  IMAD.WIDE R26, R13, 0x8, R26 ;  /* 0x000000080d1a7825 */ /* 0x001fca00078e021a */
[----:B------:R-:W2:Y:S01]  /*15c0*/  LDG.E.64 R18, desc[UR4][R26.64] ;  /* 0x000000041a127981 */ /* 0x000ea2000c1e1b00 */
[----:B-1----:R-:W-:-:S05]  /*15d0*/  IMAD.WIDE R24, R15, 0x8, R24 ;  /* 0x000000080f187825 */ /* 0x002fca00078e0218 */
[----:B------:R-:W2:Y:S01]  /*15e0*/  LDG.E.64 R12, desc[UR4][R24.64] ;  /* 0x00000004180c7981 */ /* 0x000ea2000c1e1b00 */
[----:B------:R-:W-:-:S04]  /*15f0*/  IMAD.WIDE R14, R23, 0x8, R26 ;  /* 0x00000008170e7825 */ /* 0x000fc800078e021a */
[----:B------:R-:W-:Y:S02]  /*1600*/  IMAD.WIDE R16, R23, 0x8, R24 ;  /* 0x0000000817107825 */ /* 0x000fe400078e0218 */
[----:B------:R-:W3:Y:S04]  /*1610*/  LDG.E.64 R14, desc[UR4][R14.64] ;  /* 0x000000040e0e7981 */ /* 0x000ee8000c1e1b00 */
[----:B------:R-:W3:Y:S01]  /*1620*/  LDG.E.64 R16, desc[UR4][R16.64] ;  /* 0x0000000410107981 */ /* 0x000ee2000c1e1b00 */
[----:B--2--5:R-:W-:-:S08]  /*1630*/  DFMA R10, -R18, R12, R10 ;  /* 0x0000000c120a722b */ /* 0x024fd0000000010a */
[----:B---3--:R-:W-:-:S11]  /*1640*/  DFMA R10, -R14, R16, R10 ;  /* 0x000000100e0a722b */ /* 0x008fd6000000010a */
.L_x_14:
[----:B------:R-:W0:Y:S01]  /*1650*/  LDC.64 R12, c[0x0][0x388] ;  /* 0x0000e200ff0c7b82 */ /* 0x000e220000000a00 */
[----:B------:R-:W-:-:S04]  /*1660*/  IADD3 R22, PT, PT, R22, R23, RZ ;  /* 0x0000001716167210 */ /* 0x000fc80007ffe0ff */
        /* <DEDUP_REMOVED lines=22> */
[----:B------:R-:W-:Y:S02]  /*17d0*/  MOV R14, R12 ;  /* 0x0000000c000e7202 */ /* 0x000fe40000000f00 */
[----:B------:R-:W-:-:S07]  /*17e0*/  MOV R15, R13 ;  /* 0x0000000d000f7202 */ /* 0x000fce0000000f00 */
.L_x_17:
[----:B------:R-:W-:Y:S05]  /*17f0*/  BSYNC.RECONVERGENT B0 ;  /* 0x0000000000007941 */ /* 0x000fea0003800200 */
.L_x_16:
[----:B------:R-:W0:Y:S02]  /*1800*/  LDC R11, c[0x0][0x380] ;  /* 0x0000e000ff0b7b82 */ /* 0x000e240000000800 */
[----:B0-----:R-:W-:-:S04]  /*1810*/  IMAD.WIDE R8, R11, 0x8, R8 ;  /* 0x000000080b087825 */ /* 0x001fc800078e0208 */
[----:B------:R-:W-:Y:S01]  /*1820*/  IMAD.WIDE R12, R11, 0x8, R20 ;  /* 0x000000080b0c7825 */ /* 0x000fe200078e0214 */
[----:B------:R0:W-:Y:S05]  /*1830*/  STG.E.64 desc[UR4][R8.64], R14 ;  /* 0x0000000e08007986 */ /* 0x0001ea000c101b04 */
[----:B------:R-:W5:Y:S01]  /*1840*/  LDG.E.64 R12, desc[UR4][R12.64] ;  /* 0x000000040c0c7981 */ /* 0x000f62000c1e1b00 */
[----:B------:R-:W-:Y:S01]  /*1850*/  ISETP.GE.U32.AND P0, PT, R5, 0x7, PT ;  /* 0x000000070500780c */ /* 0x000fe20003f06070 */
[----:B------:R-:W-:Y:S01]  /*1860*/  IMAD.MOV.U32 R10, RZ, RZ, RZ ;  /* 0x000000ffff0a7224 */ /* 0x000fe200078e00ff */
[----:B------:R-:W-:Y:S02]  /*1870*/  LOP3.LUT P1, RZ, R6, 0x7, RZ, 0xc0, !PT ;  /* 0x0000000706ff7812 */ /* 0x000fe4000782c0ff */
[----:B------:R-:W-:-:S09]  /*1880*/  IADD3 R0, PT, PT, R3, 0x3, RZ ;  /* 0x0000000303007810 */ /* 0x000fd20007ffe0ff */
[----:B0-----:R-:W-:Y:S05]  /*1890*/  @!P0 BRA `(.L_x_18) ;  /* 0x0000000000c48947 */ /* 0x001fea0003800000 */
[----:B------:R-:W-:Y:S01]  /*18a0*/  HFMA2 R23, -RZ, RZ, 0, 0 ;  /* 0x00000000ff177431 */ /* 0x000fe200000001ff */
[----:B------:R-:W-:-:S07]  /*18b0*/  LOP3.LUT R10, R6, 0x7ffffff8, RZ, 0xc0, !PT ;  /* 0x7ffffff8060a7812 */ /* 0x000fce00078ec0ff */
.L_x_19:
        /* <DEDUP_REMOVED lines=9> */
[C---:B------:R-:W-:Y:S01]  /*1950*/  IMAD.WIDE R30, R11.reuse, 0x8, R28 ;  /* 0x000000080b1e7825 */ /* 0x040fe200078e021c */
[----:B------:R-:W3:Y:S04]  /*1960*/  LDG.E.64 R14, desc[UR4][R32.64] ;  /* 0x00000004200e7981 */ /* 0x000ee8000c1e1b00 */
[----:B------:R-:W3:Y:S01]  /*1970*/  LDG.E.64 R16, desc[UR4][R30.64] ;  /* 0x000000041e107981 */ /* 0x000ee2000c1e1b00 */
[----:B------:R-:W-:-:S04]  /*1980*/  IMAD.WIDE R18, R11, 0x8, R32 ;  /* 0x000000080b127825 */ /* 0x000fc800078e0220 */
[C---:B------:R-:W-:Y:S01]  /*1990*/  IMAD.WIDE R4, R11.reuse, 0x8, R30 ;  /* 0x000000080b047825 */ /* 0x040fe200078e021e */
[----:B--2--5:R-:W-:Y:S01]  /*19a0*/  DFMA R12, -R24, R20, R12 ;  /* 0x00000014180c722b */ /* 0x024fe2000000010c */
[----:B------:R-:W2:Y:S04]  /*19b0*/  LDG.E.64 R20, desc[UR4][R18.64] ;  /* 0x0000000412147981 */ /* 0x000ea8000c1e1b00 */
[----:B------:R-:W2:Y:S01]  /*19c0*/  LDG.E.64 R24, desc[UR4][R4.64] ;  /* 0x0000000404187981 */ /* 0x000ea2000c1e1b00 */
[----:B------:R-:W-:-:S04]  /*19d0*/  IMAD.WIDE R26, R11, 0x8, R18 ;  /* 0x000000080b1a7825 */ /* 0x000fc800078e0212 */
[C---:B------:R-:W-:Y:S01]  /*19e0*/  IMAD.WIDE R28, R11.reuse, 0x8, R4 ;  /* 0x000000080b1c7825 */ /* 0x040fe200078e0204 */
[----:B---3--:R-:W-:Y:S01]  /*19f0*/  DFMA R16, -R14, R16, R12 ;  /* 0x000000100e10722b */ /* 0x008fe2000000010c */
[----:B------:R-:W3:Y:S02]  /*1a00*/  LDG.E.64 R14, desc[UR4][R26.64] ;  /* 0x000000041a0e7981 */ /* 0x000ee4000c1e1b00 */
[C---:B------:R-:W-:Y:S02]  /*1a10*/  IMAD.WIDE R30, R11.reuse, 0x8, R26 ;  /* 0x000000080b1e7825 */ /* 0x040fe400078e021a */
[----:B------:R-:W3:Y:S02]  /*1a20*/  LDG.E.64 R12, desc[UR4][R28.64] ;  /* 0x000000041c0c7981 */ /* 0x000ee4000c1e1b00 */
[C---:B------:R-:W-:Y:S01]  /*1a30*/  IMAD.WIDE R32, R11.reuse, 0x8, R28 ;  /* 0x000000080b207825 */ /* 0x040fe200078e021c */
[----:B--2---:R-:W-:Y:S01]  /*1a40*/  DFMA R24, -R20, R24, R16 ;  /* 0x000000181418722b */ /* 0x004fe20000000110 */
[----:B------:R0:W2:Y:S04]  /*1a50*/  LDG.E.64 R20, desc[UR4][R30.64] ;  /* 0x000000041e147981 */ /* 0x0000a8000c1e1b00 */
[----:B------:R1:W2:Y:S01]  /*1a60*/  LDG.E.64 R16, desc[UR4][R32.64] ;  /* 0x0000000420107981 */ /* 0x0002a2000c1e1b00 */
[----:B------:R-:W-:-:S04]  /*1a70*/  IMAD.WIDE R4, R11, 0x8, R30 ;  /* 0x000000080b047825 */ /* 0x000fc800078e021e */
[C---:B------:R-:W-:Y:S01]  /*1a80*/  IMAD.WIDE R18, R11.reuse, 0x8, R32 ;  /* 0x000000080b127825 */ /* 0x040fe200078e0220 */
[----:B---3--:R-:W-:Y:S01]  /*1a90*/  DFMA R24, -R14, R12, R24 ;  /* 0x0000000c0e18722b */ /* 0x008fe20000000118 */
[----:B------:R-:W3:Y:S02]  /*1aa0*/  LDG.E.64 R14, desc[UR4][R4.64] ;  /* 0x00000004040e7981 */ /* 0x000ee4000c1e1b00 */
[C---:B------:R-:W-:Y:S02]  /*1ab0*/  IMAD.WIDE R26, R11.reuse, 0x8, R4 ;  /* 0x000000080b1a7825 */ /* 0x040fe400078e0204 */
[----:B------:R-:W3:Y:S02]  /*1ac0*/  LDG.E.64 R12, desc[UR4][R18.64] ;  /* 0x00000004120c7981 */ /* 0x000ee4000c1e1b00 */
[----:B------:R-:W-:-:S04]  /*1ad0*/  IMAD.WIDE R28, R11, 0x8, R18 ;  /* 0x000000080b1c7825 */ /* 0x000fc800078e0212 */
[----:B0-----:R-:W-:-:S04]  /*1ae0*/  IMAD.WIDE R30, R11, 0x8, R26 ;  /* 0x000000080b1e7825 */ /* 0x001fc800078e021a */
[----:B-1----:R-:W-:Y:S02]  /*1af0*/  IMAD.WIDE R32, R11, 0x8, R28 ;  /* 0x000000080b207825 */ /* 0x002fe400078e021c */
[----:B------:R-:W4:Y:S04]  /*1b00*/  LDG.E.64 R30, desc[UR4][R30.64] ;  /* 0x000000041e1e7981 */ /* 0x000f28000c1e1b00 */
[----:B------:R-:W4:Y:S01]  /*1b10*/  LDG.E.64 R32, desc[UR4][R32.64] ;  /* 0x0000000420207981 */ /* 0x000f22000c1e1b00 */
[----:B--2---:R-:W-:-:S03]  /*1b20*/  DFMA R24, -R20, R16, R24 ;  /* 0x000000101418722b */ /* 0x004fc60000000118 */
[----:B------:R-:W2:Y:S04]  /*1b30*/  LDG.E.64 R20, desc[UR4][R26.64] ;  /* 0x000000041a147981 */ /* 0x000ea8000c1e1b00 */
[----:B------:R-:W2:Y:S01]  /*1b40*/  LDG.E.64 R16, desc[UR4][R28.64] ;  /* 0x000000041c107981 */ /* 0x000ea2000c1e1b00 */
[----:B------:R-:W-:Y:S01]  /*1b50*/  IADD3 R23, PT, PT, R23, 0x8, RZ ;  /* 0x0000000817177810 */ /* 0x000fe20007ffe0ff */
[----:B---3--:R-:W-:-:S03]  /*1b60*/  DFMA R12, -R14, R12, R24 ;  /* 0x0000000c0e0c722b */ /* 0x008fc60000000118 */
[----:B------:R-:W-:-:S05]  /*1b70*/  ISETP.NE.AND P0, PT, R23, R10, PT ;  /* 0x0000000a1700720c */ /* 0x000fca0003f05270 */
[----:B--2---:R-:W-:-:S08]  /*1b80*/  DFMA R12, -R20, R16, R12 ;  /* 0x00000010140c722b */ /* 0x004fd0000000010c */
[----:B----4-:R-:W-:Y:S01]  /*1b90*/  DFMA R12, -R30, R32, R12 ;  /* 0x000000201e0c722b */ /* 0x010fe2000000010c */
[----:B------:R-:W-:Y:S10]  /*1ba0*/  @P0 BRA `(.L_x_19) ;  /* 0xfffffffc00440947 */ /* 0x000ff4000383ffff */
.L_x_18:
        /* <DEDUP_REMOVED lines=25> */
[----:B---3--:R-:W-:Y:S01]  /*1d40*/  DFMA R14, -R14, R16, R24 ;  /* 0x000000100e0e722b */ /* 0x008fe20000000118 */
[----:B------:R-:W-:-:S07]  /*1d50*/  IADD3 R10, PT, PT, R10, 0x4, RZ ;  /* 0x000000040a0a7810 */ /* 0x000fce0007ffe0ff */
[----:B--2---:R-:W-:-:S08]  /*1d60*/  DFMA R12, -R12, R20, R14 ;  /* 0x000000140c0c722b */ /* 0x004fd0000000010e */
[----:B----4-:R-:W-:-:S11]  /*1d70*/  DFMA R12, -R26, R28, R12 ;  /* 0x0000001c1a0c722b */ /* 0x010fd6000000010c */
.L_x_21:
[----:B------:R-:W0:Y:S01]  /*1d80*/  LDC.64 R30, c[0x0][0x388] ;  /* 0x0000e200ff1e7b82 */ /* 0x000e220000000a00 */
[CC--:B------:R-:W-:Y:S02]  /*1d90*/  IMAD R5, R10.reuse, R11.reuse, R0 ;  /* 0x0000000b0a057224 */ /* 0x0c0fe400078e0200 */
[----:B------:R-:W-:-:S05]  /*1da0*/  IMAD R15, R10, R11, R2 ;  /* 0x0000000b0a0f7224 */ /* 0x000fca00078e0202 */
[----:B------:R-:W1:Y:S01]  /*1db0*/  LDC.64 R32, c[0x0][0x398] ;  /* 0x0000e600ff207b82 */ /* 0x000e620000000a00 */
[----:B0-----:R-:W-:-:S04]  /*1dc0*/  IMAD.WIDE R30, R5, 0x8, R30 ;  /* 0x00000008051e7825 */ /* 0x001fc800078e021e */
[----:B-1----:R-:W-:Y:S02]  /*1dd0*/  IMAD.WIDE R32, R15, 0x8, R32 ;  /* 0x000000080f207825 */ /* 0x002fe400078e0220 */
[----:B------:R-:W2:Y:S04]  /*1de0*/  LDG.E.64 R14, desc[UR4][R30.64] ;  /* 0x000000041e0e7981 */ /* 0x000ea8000c1e1b00 */
[----:B------:R-:W2:Y:S01]  /*1df0*/  LDG.E.64 R4, desc[UR4][R32.64] ;  /* 0x0000000420047981 */ /* 0x000ea2000c1e1b00 */
[----:B------:R-:W-:-:S04]  /*1e00*/  IMAD.WIDE R28, R11, 0x8, R30 ;  /* 0x000000080b1c7825 */ /* 0x000fc800078e021e */
[C---:B------:R-:W-:Y:S01]  /*1e10*/  IMAD.WIDE R26, R11.reuse, 0x8, R32 ;  /* 0x000000080b1a7825 */ /* 0x040fe200078e0220 */
[----:B------:R-:W3:Y:S04]  /*1e20*/  LDG.E.64 R16, desc[UR4][R28.64] ;  /* 0x000000041c107981 */ /* 0x000ee8000c1e1b00 */
[----:B------:R-:W3:Y:S01]  /*1e30*/  LDG.E.64 R18, desc[UR4][R26.64] ;  /* 0x000000041a127981 */ /* 0x000ee2000c1e1b00 */
[----:B------:R-:W-:-:S04]  /*1e40*/  IMAD.WIDE R20, R11, 0x8, R28 ;  /* 0x000000080b147825 */ /* 0x000fc800078e021c */
[----:B------:R-:W-:Y:S02]  /*1e50*/  IMAD.WIDE R24, R11, 0x8, R26 ;  /* 0x000000080b187825 */ /* 0x000fe400078e021a */
[----:B------:R-:W4:Y:S04]  /*1e60*/  LDG.E.64 R20, desc[UR4][R20.64] ;  /* 0x0000000414147981 */ /* 0x000f28000c1e1b00 */
[----:B------:R-:W4:Y:S01]  /*1e70*/  LDG.E.64 R24, desc[UR4][R24.64] ;  /* 0x0000000418187981 */ /* 0x000f22000c1e1b00 */
[----:B--2--5:R-:W-:-:S08]  /*1e80*/  DFMA R4, -R14, R4, R12 ;  /* 0x000000040e04722b */ /* 0x024fd0000000010c */
[----:B---3--:R-:W-:-:S08]  /*1e90*/  DFMA R4, -R16, R18, R4 ;  /* 0x000000121004722b */ /* 0x008fd00000000104 */
[----:B----4-:R-:W-:-:S11]  /*1ea0*/  DFMA R12, -R20, R24, R4 ;  /* 0x00000018140c722b */ /* 0x010fd60000000104 */
.L_x_20:
[----:B------:R-:W0:Y:S01]  /*1eb0*/  LDC.64 R14, c[0x0][0x388] ;  /* 0x0000e200ff0e7b82 */ /* 0x000e220000000a00 */
[----:B------:R-:W-:-:S05]  /*1ec0*/  IADD3 R11, PT, PT, R0, R11, R22 ;  /* 0x0000000b000b7210 */ /* 0x000fca0007ffe016 */
        /* <DEDUP_REMOVED lines=23> */
.L_x_23:
[----:B------:R-:W-:Y:S05]  /*2040*/  BSYNC.RECONVERGENT B0 ;  /* 0x0000000000007941 */ /* 0x000fea0003800200 */
.L_x_22:
[----:B------:R-:W0:Y:S01]  /*2050*/  LDC R5, c[0x0][0x380] ;  /* 0x0000e000ff057b82 */ /* 0x000e220000000800 */
[C---:B------:R-:W-:Y:S02]  /*2060*/  IADD3 R0, PT, PT, R3.reuse, 0x4, RZ ;  /* 0x0000000403007810 */ /* 0x040fe40007ffe0ff */
[C---:B------:R-:W-:Y:S02]  /*2070*/  IADD3 R6, PT, PT, R3.reuse, 0x7, RZ ;  /* 0x0000000703067810 */ /* 0x040fe40007ffe0ff */
[----:B------:R-:W-:Y:S02]  /*2080*/  ISETP.GE.U32.AND P0, PT, R0, 0x800, PT ;  /* 0x000008000000780c */ /* 0x000fe40003f06070 */
[----:B------:R-:W-:Y:S02]  /*2090*/  IADD3 R4, PT, PT, R3, 0x5, RZ ;  /* 0x0000000503047810 */ /* 0x000fe40007ffe0ff */
[----:B------:R-:W-:Y:S01]  /*20a0*/  IADD3 R7, PT, PT, R7, 0x1, RZ ;  /* 0x0000000107077810 */ /* 0x000fe20007ffe0ff */
[----:B0-----:R-:W-:-:S04]  /*20b0*/  IMAD.WIDE R8, R5, 0x8, R8 ;  /* 0x0000000805087825 */ /* 0x001fc800078e0208 */
[----:B------:R-:W-:Y:S01]  /*20c0*/  VIADD R5, R3, 0x6 ;  /* 0x0000000603057836 */ /* 0x000fe20000000000 */
[----:B------:R1:W-:Y:S01]  /*20d0*/  STG.E.64 desc[UR4][R8.64], R10 ;  /* 0x0000000a08007986 */ /* 0x0003e2000c101b04 */
[----:B------:R-:W-:Y:S02]  /*20e0*/  MOV R3, R0 ;  /* 0x0000000000037202 */ /* 0x000fe40000000f00 */
[----:B------:R-:W-:Y:S05]  /*20f0*/  @!P0 BRA `(.L_x_24) ;  /* 0xffffffe0000c8947 */ /* 0x000fea000383ffff */
[----:B------:R-:W-:Y:S05]  /*2100*/  EXIT ;  /* 0x000000000000794d */ /* 0x000fea0003800000 */
        .weak           $__internal_0_$__cuda_sm20_div_rn_f64_full
        .type           $__internal_0_$__cuda_sm20_div_rn_f64_full,@function
        .size           $__internal_0_$__cuda_sm20_div_rn_f64_full,(.L_x_31 - $__internal_0_$__cuda_sm20_div_rn_f64_full)
$__internal_0_$__cuda_sm20_div_rn_f64_full:
[----:B------:R-:W-:Y:S01]  /*2110*/  FSETP.GEU.AND P2, PT, |R11|, 1.469367938527859385e-39, PT ;  /* 0x001000000b00780b */ /* 0x000fe20003f4e200 */
[----:B------:R-:W-:Y:S01]  /*2120*/  BSSY.RECONVERGENT B1, `(.L_x_25) ;  /* 0x0000056000017945 */ /* 0x000fe20003800200 */
[C---:B------:R-:W-:Y:S02]  /*2130*/  FSETP.GEU.AND P0, PT, |R15|.reuse, 1.469367938527859385e-39, PT ;  /* 0x001000000f00780b */ /* 0x040fe40003f0e200 */
[----:B------:R-:W-:Y:S02]  /*2140*/  LOP3.LUT R12, R15, 0x800fffff, RZ, 0xc0, !PT ;  /* 0x800fffff0f0c7812 */ /* 0x000fe400078ec0ff */
[----:B------:R-:W-:Y:S02]  /*2150*/  LOP3.LUT R23, R11, 0x7ff00000, RZ, 0xc0, !PT ;  /* 0x7ff000000b177812 */ /* 0x000fe400078ec0ff */
[----:B------:R-:W-:Y:S02]  /*2160*/  LOP3.LUT R13, R12, 0x3ff00000, RZ, 0xfc, !PT ;  /* 0x3ff000000c0d7812 */ /* 0x000fe400078efcff */
[----:B------:R-:W-:-:S02]  /*2170*/  MOV R12, R14 ;  /* 0x0000000e000c7202 */ /* 0x000fc40000000f00 */
[----:B------:R-:W-:Y:S02]  /*2180*/  MOV R24, 0x1ca00000 ;  /* 0x1ca0000000187802 */ /* 0x000fe40000000f00 */
[C---:B------:R-:W-:Y:S01]  /*2190*/  @!P2 LOP3.LUT R16, R15.reuse, 0x7ff00000, RZ, 0xc0, !PT ;  /* 0x7ff000000f10a812 */ /* 0x040fe200078ec0ff */
[----:B------:R-:W-:Y:S01]  /*21a0*/  @!P0 DMUL R12, R14, 8.98846567431157953865e+307 ;  /* 0x7fe000000e0c8828 */ /* 0x000fe20000000000 */
[----:B------:R-:W-:Y:S02]  /*21b0*/  LOP3.LUT R26, R15, 0x7ff00000, RZ, 0xc0, !PT ;  /* 0x7ff000000f1a7812 */ /* 0x000fe400078ec0ff */
[C---:B------:R-:W-:Y:S02]  /*21c0*/  @!P2 ISETP.GE.U32.AND P3, PT, R23.reuse, R16, PT ;  /* 0x000000101700a20c */ /* 0x040fe40003f66070 */
[----:B------:R-:W-:Y:S01]  /*21d0*/  ISETP.GE.U32.AND P1, PT, R23, R26, PT ;  /* 0x0000001a1700720c */ /* 0x000fe20003f26070 */
[----:B------:R-:W0:Y:S01]  /*21e0*/  MUFU.RCP64H R29, R13 ;  /* 0x0000000d001d7308 */ /* 0x000e220000001800 */
[----:B------:R-:W-:-:S02]  /*21f0*/  @!P2 SEL R19, R24, 0x63400000, !P3 ;  /* 0x634000001813a807 */ /* 0x000fc40005800000 */
[----:B------:R-:W-:Y:S02]  /*2200*/  SEL R17, R24, 0x63400000, !P1 ;  /* 0x6340000018117807 */ /* 0x000fe40004800000 */
[--C-:B------:R-:W-:Y:S02]  /*2210*/  @!P2 LOP3.LUT R16, R19, 0x80000000, R11.reuse, 0xf8, !PT ;  /* 0x800000001310a812 */ /* 0x100fe400078ef80b */
[----:B------:R-:W-:Y:S02]  /*2220*/  LOP3.LUT R17, R17, 0x800fffff, R11, 0xf8, !PT ;  /* 0x800fffff11117812 */ /* 0x000fe400078ef80b */
[----:B------:R-:W-:Y:S02]  /*2230*/  @!P2 LOP3.LUT R19, R16, 0x100000, RZ, 0xfc, !PT ;  /* 0x001000001013a812 */ /* 0x000fe400078efcff */
[----:B------:R-:W-:Y:S02]  /*2240*/  MOV R16, R10 ;  /* 0x0000000a00107202 */ /* 0x000fe40000000f00 */
[----:B------:R-:W-:-:S02]  /*2250*/  @!P2 MOV R18, RZ ;  /* 0x000000ff0012a202 */ /* 0x000fc40000000f00 */
[----:B------:R-:W-:Y:S02]  /*2260*/  MOV R28, 0x1 ;  /* 0x00000001001c7802 */ /* 0x000fe40000000f00 */
[----:B------:R-:W-:Y:S02]  /*2270*/  MOV R25, R23 ;  /* 0x0000001700197202 */ /* 0x000fe40000000f00 */
[----:B------:R-:W-:Y:S01]  /*2280*/  @!P2 DFMA R16, R16, 2, -R18 ;  /* 0x400000001010a82b */ /* 0x000fe20000000812 */
[----:B------:R-:W-:Y:S01]  /*2290*/  @!P0 LOP3.LUT R26, R13, 0x7ff00000, RZ, 0xc0, !PT ;  /* 0x7ff000000d1a8812 */ /* 0x000fe200078ec0ff */
[----:B0-----:R-:W-:-:S08]  /*22a0*/  DFMA R18, R28, -R12, 1 ;  /* 0x3ff000001c12742b */ /* 0x001fd0000000080c */
[----:B------:R-:W-:Y:S01]  /*22b0*/  DFMA R18, R18, R18, R18 ;  /* 0x000000121212722b */ /* 0x000fe20000000012 */
[----:B------:R-:W-:-:S04]  /*22c0*/  @!P2 LOP3.LUT R25, R17, 0x7ff00000, RZ, 0xc0, !PT ;  /* 0x7ff000001119a812 */ /* 0x000fc800078ec0ff */
[----:B------:R-:W-:-:S03]  /*22d0*/  IADD3 R27, PT, PT, R25, -0x1, RZ ;  /* 0xffffffff191b7810 */ /* 0x000fc60007ffe0ff */
[----:B------:R-:W-:Y:S01]  /*22e0*/  DFMA R28, R28, R18, R28 ;  /* 0x000000121c1c722b */ /* 0x000fe2000000001c */
[----:B------:R-:W-:Y:S02]  /*22f0*/  ISETP.GT.U32.AND P0, PT, R27, 0x7feffffe, PT ;  /* 0x7feffffe1b00780c */ /* 0x000fe40003f04070 */
[----:B------:R-:W-:-:S04]  /*2300*/  IADD3 R27, PT, PT, R26, -0x1, RZ ;  /* 0xffffffff1a1b7810 */ /* 0x000fc80007ffe0ff */
[----:B------:R-:W-:Y:S01]  /*2310*/  ISETP.GT.U32.OR P0, PT, R27, 0x7feffffe, P0 ;  /* 0x7feffffe1b00780c */ /* 0x000fe20000704470 */
[----:B------:R-:W-:-:S08]  /*2320*/  DFMA R30, R28, -R12, 1 ;  /* 0x3ff000001c1e742b */ /* 0x000fd0000000080c */
[----:B------:R-:W-:-:S08]  /*2330*/  DFMA R30, R28, R30, R28 ;  /* 0x0000001e1c1e722b */ /* 0x000fd0000000001c */
[----:B------:R-:W-:-:S08]  /*2340*/  DMUL R28, R30, R16 ;  /* 0x000000101e1c7228 */ /* 0x000fd00000000000 */
[----:B------:R-:W-:-:S08]  /*2350*/  DFMA R18, R28, -R12, R16 ;  /* 0x8000000c1c12722b */ /* 0x000fd00000000010 */
[----:B------:R-:W-:Y:S01]  /*2360*/  DFMA R18, R30, R18, R28 ;  /* 0x000000121e12722b */ /* 0x000fe2000000001c */
[----:B------:R-:W-:Y:S10]  /*2370*/  @P0 BRA `(.L_x_26) ;  /* 0x00000000006c0947 */ /* 0x000ff40003800000 */
[----:B------:R-:W-:-:S04]  /*2380*/  LOP3.LUT R10, R15, 0x7ff00000, RZ, 0xc0, !PT ;  /* 0x7ff000000f0a7812 */ /* 0x000fc800078ec0ff */
[CC--:B------:R-:W-:Y:S02]  /*2390*/  VIADDMNMX R11, R23.reuse, -R10.reuse, 0xb9600000, !PT ;  /* 0xb9600000170b7446 */ /* 0x0c0fe4000780090a */
[----:B------:R-:W-:Y:S02]  /*23a0*/  ISETP.GE.U32.AND P0, PT, R23, R10, PT ;  /* 0x0000000a1700720c */ /* 0x000fe40003f06070 */
[----:B------:R-:W-:Y:S02]  /*23b0*/  VIMNMX R11, PT, PT, R11, 0x46a00000, PT ;  /* 0x46a000000b0b7848 */ /* 0x000fe40003fe0100 */
[----:B------:R-:W-:-:S04]  /*23c0*/  SEL R24, R24, 0x63400000, !P0 ;  /* 0x6340000018187807 */ /* 0x000fc80004000000 */
[----:B------:R-:W-:Y:S02]  /*23d0*/  IADD3 R11, PT, PT, -R24, R11, RZ ;  /* 0x0000000b180b7210 */ /* 0x000fe40007ffe1ff */
[----:B------:R-:W-:Y:S02]  /*23e0*/  MOV R24, RZ ;  /* 0x000000ff00187202 */ /* 0x000fe40000000f00 */
[----:B------:R-:W-:-:S06]  /*23f0*/  IADD3 R25, PT, PT, R11, 0x7fe00000, RZ ;  /* 0x7fe000000b197810 */ /* 0x000fcc0007ffe0ff */
[----:B------:R-:W-:-:S10]  /*2400*/  DMUL R28, R18, R24 ;  /* 0x00000018121c7228 */ /* 0x000fd40000000000 */
[----:B------:R-:W-:-:S13]  /*2410*/  FSETP.GTU.AND P0, PT, |R29|, 1.469367938527859385e-39, PT ;  /* 0x001000001d00780b */ /* 0x000fda0003f0c200 */
[----:B------:R-:W-:Y:S05]  /*2420*/  @P0 BRA `(.L_x_27) ;  /* 0x0000000000940947 */ /* 0x000fea0003800000 */
[----:B------:R-:W-:Y:S01]  /*2430*/  DFMA R12, R18, -R12, R16 ;  /* 0x8000000c120c722b */ /* 0x000fe20000000010 */
[----:B------:R-:W-:-:S09]  /*2440*/  IMAD.MOV.U32 R24, RZ, RZ, RZ ;  /* 0x000000ffff187224 */ /* 0x000fd200078e00ff */
[C---:B------:R-:W-:Y:S02]  /*2450*/  FSETP.NEU.AND P0, PT, R13.reuse, RZ, PT ;  /* 0x000000ff0d00720b */ /* 0x040fe40003f0d000 */
[----:B------:R-:W-:-:S04]  /*2460*/  LOP3.LUT R14, R13, 0x80000000, R15, 0x48, !PT ;  /* 0x800000000d0e7812 */ /* 0x000fc800078e480f */
[----:B------:R-:W-:-:S07]  /*2470*/  LOP3.LUT R25, R14, R25, RZ, 0xfc, !PT ;  /* 0x000000190e197212 */ /* 0x000fce00078efcff */
[----:B------:R-:W-:Y:S05]  /*2480*/  @!P0 BRA `(.L_x_27) ;  /* 0x00000000007c8947 */ /* 0x000fea0003800000 */
[C---:B------:R-:W-:Y:S02]  /*2490*/  IADD3 R13, PT, PT, -R11.reuse, RZ, RZ ;  /* 0x000000ff0b0d7210 */ /* 0x040fe40007ffe1ff */
[----:B------:R-:W-:Y:S02]  /*24a0*/  MOV R12, RZ ;  /* 0x000000ff000c7202 */ /* 0x000fe40000000f00 */
[----:B------:R-:W-:-:S04]  /*24b0*/  IADD3 R11, PT, PT, -R11, -0x43300000, RZ ;  /* 0xbcd000000b0b7810 */ /* 0x000fc80007ffe1ff */
[----:B------:R-:W-:Y:S02]  /*24c0*/  DFMA R12, R28, -R12, R18 ;  /* 0x8000000c1c0c722b */ /* 0x000fe40000000012 */
[----:B------:R-:W-:-:S08]  /*24d0*/  DMUL.RP R18, R18, R24 ;  /* 0x0000001812127228 */ /* 0x000fd00000008000 */
[----:B------:R-:W-:Y:S02]  /*24e0*/  FSETP.NEU.AND P0, PT, |R13|, R11, PT ;  /* 0x0000000b0d00720b */ /* 0x000fe40003f0d200 */
[----:B------:R-:W-:Y:S02]  /*24f0*/  LOP3.LUT R11, R19, R14, RZ, 0x3c, !PT ;  /* 0x0000000e130b7212 */ /* 0x000fe400078e3cff */
[----:B------:R-:W-:Y:S02]  /*2500*/  FSEL R28, R18, R28, !P0 ;  /* 0x0000001c121c7208 */ /* 0x000fe40004000000 */
[----:B------:R-:W-:Y:S01]  /*2510*/  FSEL R29, R11, R29, !P0 ;  /* 0x0000001d0b1d7208 */ /* 0x000fe20004000000 */
[----:B------:R-:W-:Y:S06]  /*2520*/  BRA `(.L_x_27) ;  /* 0x0000000000547947 */ /* 0x000fec0003800000 */
.L_x_26:
[----:B------:R-:W-:-:S14]  /*2530*/  DSETP.NAN.AND P0, PT, R10, R10, PT ;  /* 0x0000000a0a00722a */ /* 0x000fdc0003f08000 */
[----:B------:R-:W-:Y:S05]  /*2540*/  @P0 BRA `(.L_x_28) ;  /* 0x0000000000440947 */ /* 0x000fea0003800000 */
[----:B------:R-:W-:-:S14]  /*2550*/  DSETP.NAN.AND P0, PT, R14, R14, PT ;  /* 0x0000000e0e00722a */ /* 0x000fdc0003f08000 */
[----:B------:R-:W-:Y:S05]  /*2560*/  @P0 BRA `(.L_x_29) ;  /* 0x0000000000300947 */ /* 0x000fea0003800000 */
[----:B------:R-:W-:Y:S02]  /*2570*/  ISETP.NE.AND P0, PT, R25, R26, PT ;  /* 0x0000001a1900720c */ /* 0x000fe40003f05270 */
[----:B------:R-:W-:Y:S02]  /*2580*/  MOV R28, 0x0 ;  /* 0x00000000001c7802 */ /* 0x000fe40000000f00 */
[----:B------:R-:W-:-:S09]  /*2590*/  MOV R29, 0xfff80000 ;  /* 0xfff80000001d7802 */ /* 0x000fd20000000f00 */
[----:B------:R-:W-:Y:S05]  /*25a0*/  @!P0 BRA `(.L_x_27) ;  /* 0x0000000000348947 */ /* 0x000fea0003800000 */
[----:B------:R-:W-:Y:S02]  /*25b0*/  ISETP.NE.AND P0, PT, R25, 0x7ff00000, PT ;  /* 0x7ff000001900780c */ /* 0x000fe40003f05270 */
[----:B------:R-:W-:Y:S02]  /*25c0*/  LOP3.LUT R29, R11, 0x80000000, R15, 0x48, !PT ;  /* 0x800000000b1d7812 */ /* 0x000fe400078e480f */
[----:B------:R-:W-:-:S13]  /*25d0*/  ISETP.EQ.OR P0, PT, R26, RZ, !P0 ;  /* 0x000000ff1a00720c */ /* 0x000fda0004702670 */
[----:B------:R-:W-:Y:S02]  /*25e0*/  @P0 LOP3.LUT R10, R29, 0x7ff00000, RZ, 0xfc, !PT ;  /* 0x7ff000001d0a0812 */ /* 0x000fe400078efcff */
[----:B------:R-:W-:Y:S02]  /*25f0*/  @!P0 MOV R28, RZ ;  /* 0x000000ff001c8202 */ /* 0x000fe40000000f00 */
[----:B------:R-:W-:Y:S02]  /*2600*/  @P0 MOV R28, RZ ;  /* 0x000000ff001c0202 */ /* 0x000fe40000000f00 */
[----:B------:R-:W-:Y:S01]  /*2610*/  @P0 MOV R29, R10 ;  /* 0x0000000a001d0202 */ /* 0x000fe20000000f00 */
[----:B------:R-:W-:Y:S06]  /*2620*/  BRA `(.L_x_27) ;  /* 0x0000000000147947 */ /* 0x000fec0003800000 */
.L_x_29:
[----:B------:R-:W-:Y:S02]  /*2630*/  LOP3.LUT R29, R15, 0x80000, RZ, 0xfc, !PT ;  /* 0x000800000f1d7812 */ /* 0x000fe400078efcff */
[----:B------:R-:W-:Y:S01]  /*2640*/  MOV R28, R14 ;  /* 0x0000000e001c7202 */ /* 0x000fe20000000f00 */
[----:B------:R-:W-:Y:S06]  /*2650*/  BRA `(.L_x_27) ;  /* 0x0000000000087947 */ /* 0x000fec0003800000 */
.L_x_28:
[----:B------:R-:W-:Y:S02]  /*2660*/  LOP3.LUT R29, R11, 0x80000, RZ, 0xfc, !PT ;  /* 0x000800000b1d7812 */ /* 0x000fe400078efcff */
[----:B------:R-:W-:-:S07]  /*2670*/  MOV R28, R10 ;  /* 0x0000000a001c7202 */ /* 0x000fce0000000f00 */
.L_x_27:
[----:B------:R-:W-:Y:S05]  /*2680*/  BSYNC.RECONVERGENT B1 ;  /* 0x0000000000017941 */ /* 0x000fea0003800200 */
.L_x_25:
[----:B------:R-:W-:Y:S01]  /*2690*/  HFMA2 R11, -RZ, RZ, 0, 0 ;  /* 0x00000000ff0b7431 */ /* 0x000fe200000001ff */
[----:B------:R-:W-:Y:S02]  /*26a0*/  MOV R10, R0 ;  /* 0x00000000000a7202 */ /* 0x000fe40000000f00 */
[----:B------:R-:W-:Y:S02]  /*26b0*/  MOV R12, R28 ;  /* 0x0000001c000c7202 */ /* 0x000fe40000000f00 */
[----:B------:R-:W-:Y:S01]  /*26c0*/  MOV R13, R29 ;  /* 0x0000001d000d7202 */ /* 0x000fe20000000f00 */
[----:B------:R-:W-:Y:S06]  /*26d0*/  RET.REL.NODEC R10 `(_Z11test_kerneliPdS_S_) ;  /* 0xffffffd80a487950 */ /* 0x000fec0003c3ffff */
.L_x_30:
        /* <DEDUP_REMOVED lines=10> */
.L_x_31:


//--------------------- .nv.shared.reserved.0     --------------------------
	.section	.nv.shared.reserved.0,"aw",@nobits
	.weak		__nv_reservedSMEM_offset_0_alias
	.size		__nv_reservedSMEM_offset_0_alias, 0, 64
	.other		__nv_reservedSMEM_offset_0_alias,@"STO_CUDA_RESERVED_SHARED STV_DEFAULT"
__nv_reservedSMEM_offset_0_alias:
	.zero		0
	.zero		64


//--------------------- .nv.constant0._Z9transposeiPd --------------------------
	.section	.nv.constant0._Z9transposeiPd,"a",@progbits
	.sectionflags	@""
	.align	4
.nv.constant0._Z9transposeiPd:
	.zero		912


//--------------------- .nv.constant0._Z11test_kerneliPdS_S_ --------------------------
	.section	.nv.constant0._Z11test_kerneliPdS_S_,"a",@progbits
	.sectionflags	@""
	.align	4
.nv.constant0._Z11test_kerneliPdS_S_:
	.zero		928


//--------------------- SYMBOLS --------------------------

	.type		.nv.reservedSmem.offset0,@object
	.size		.nv.reservedSmem.offset0,0x4
